// auto-generated by cutlass_sweep.gemm — config: {"arch": "sm_90", "cluster_m": 1, "cluster_n": 1, "dtype": "int8", "stages": 4, "tile_k": 64, "tile_m": 128, "tile_n": 256}
#include "cutlass/cutlass.h"
#include "cutlass/gemm/collective/collective_builder.hpp"
#include "cutlass/gemm/device/gemm_universal_adapter.h"
#include "cutlass/gemm/kernel/gemm_universal.hpp"
#include "cutlass/epilogue/collective/collective_builder.hpp"

using ElemA = int8_t;
using ElemB = int8_t;
using ElemCD = int8_t;
using Acc  = int32_t;
using TileShape    = cute::Shape<cute::_128, cute::_256, cute::_64>;
using ClusterShape = cute::Shape<cute::_1, cute::_1, cute::_1>;

using CollectiveEpilogue = typename cutlass::epilogue::collective::CollectiveBuilder<
    cutlass::arch::Sm90, cutlass::arch::OpClassTensorOp,
    TileShape, ClusterShape,
    cutlass::epilogue::collective::EpilogueTileAuto,
    Acc, Acc,
    ElemCD, cutlass::layout::RowMajor, 128 / cutlass::sizeof_bits<ElemCD>::value,
    ElemCD, cutlass::layout::RowMajor, 128 / cutlass::sizeof_bits<ElemCD>::value,
    cutlass::epilogue::collective::EpilogueScheduleAuto
  >::CollectiveOp;

using CollectiveMainloop = typename cutlass::gemm::collective::CollectiveBuilder<
    cutlass::arch::Sm90, cutlass::arch::OpClassTensorOp,
    ElemA, cutlass::layout::RowMajor, 128 / cutlass::sizeof_bits<ElemA>::value,
    ElemB, cutlass::layout::ColumnMajor, 128 / cutlass::sizeof_bits<ElemB>::value,
    Acc,
    TileShape, ClusterShape,
    cutlass::gemm::collective::StageCount<4>,
    cutlass::gemm::collective::KernelScheduleAuto
  >::CollectiveOp;

using GemmKernel = cutlass::gemm::kernel::GemmUniversal<
    cute::Shape<int,int,int,int>,
    CollectiveMainloop,
    CollectiveEpilogue
>;
using Gemm = cutlass::gemm::device::GemmUniversalAdapter<GemmKernel>;

// Force the device kernel symbol into the cubin without needing a host main.
auto* _anchor = &cutlass::device_kernel<GemmKernel>;


// ===== COMPILED SASS (sm_90a) =====

	.target	sm_90a

	.elftype	@"ET_EXEC"


//--------------------- .note.nv.tkinfo           --------------------------
	.section	.note.nv.tkinfo,"",@"SHT_NOTE"
	.sectionflags	@"SHF_NOTE_NV_TKINFO"
	.tkinfo
        /*0018*/ 	.word	0x00000002
        /*0030*/ 	.string	""
        /*0030*/ 	.string	"ptxas"
        /*0030*/ 	.string	"Cuda compilation tools, release 13.0, V13.0.88"
        /*0030*/ 	.string	"Build cuda_13.0.r13.0/compiler.36424714_0"
        /*0030*/ 	.string	"-arch sm_90a -m 64 "



//--------------------- .note.nv.cuinfo           --------------------------
	.section	.note.nv.cuinfo,"",@"SHT_NOTE"
	.sectionflags	@"SHF_NOTE_NV_CUINFO"
        /*0018*/ 	.short	0x0002
        /*001a*/ 	.short	0x005a
        /*001c*/ 	.short	0x0082
	.zero		2


//--------------------- .nv.info                  --------------------------
	.section	.nv.info,"",@"SHT_CUDA_INFO"
	.align	4


	//----- nvinfo : EIATTR_REGCOUNT
	.align		4
        /*0000*/ 	.byte	0x04, 0x2f
        /*0002*/ 	.short	(.L_15 - .L_14)
	.align		4
.L_14:
        /*0004*/ 	.word	index@(_ZN7cutlass13device_kernelINS_4gemm6kernel13GemmUniversalIN4cute5tupleIJiiiiEEENS1_10collective13CollectiveMmaINS1_34MainloopSm90TmaGmmaWarpSpecializedILi4ENS5_IJNS4_1CILi1EEESB_SB_EEENS1_35KernelTmaWarpSpecializedCooperativeEEENS5_IJNSA_ILi128EEENSA_ILi256EEENSA_ILi64EEEEEEaNS5_IJlSB_lEEEaSJ_NS4_8TiledMMAINS4_8MMA_AtomIJNS4_4SM904GMMA27MMA_64x256x32_S32S8S8_SS_TNEEEENS4_6LayoutINS5_IJNSA_ILi2EEESB_SB_EEENS5_IJSB_NSA_ILi0EEEST_EEEEENS5_IJNS4_10UnderscoreESW_SW_EEEEENS4_13SM90_TMA_LOADENS4_14ComposedLayoutINS4_7SwizzleILi2ELi4ELi3EEENS4_18smem_ptr_flag_bitsILi8EEENSQ_INS5_IJNSA_ILi8EEESH_EEENS5_IJSH_SB_EEEEEEEvNS4_8identityESZ_S19_vS1A_EENS_8epilogue10collective6detail29Sm90TmaWarpSpecializedAdapterINS1D_15DefaultEpilogueIaSJ_SJ_NS1C_6thread17LinearCombinationIaLi1EiiLNS1H_9ScaleType4KindE0ELNS_15FloatRoundStyleE2EaEENS1_15EpilogueDefaultEEEEEvvEEEEvNT_6ParamsE)
        /*0008*/ 	.word	0x000000a8


	//----- nvinfo : EIATTR_FRAME_SIZE
	.align		4
.L_15:
        /*000c*/ 	.byte	0x04, 0x11
        /*000e*/ 	.short	(.L_17 - .L_16)
	.align		4
.L_16:
        /*0010*/ 	.word	index@(_ZN7cutlass13device_kernelINS_4gemm6kernel13GemmUniversalIN4cute5tupleIJiiiiEEENS1_10collective13CollectiveMmaINS1_34MainloopSm90TmaGmmaWarpSpecializedILi4ENS5_IJNS4_1CILi1EEESB_SB_EEENS1_35KernelTmaWarpSpecializedCooperativeEEENS5_IJNSA_ILi128EEENSA_ILi256EEENSA_ILi64EEEEEEaNS5_IJlSB_lEEEaSJ_NS4_8TiledMMAINS4_8MMA_AtomIJNS4_4SM904GMMA27MMA_64x256x32_S32S8S8_SS_TNEEEENS4_6LayoutINS5_IJNSA_ILi2EEESB_SB_EEENS5_IJSB_NSA_ILi0EEEST_EEEEENS5_IJNS4_10UnderscoreESW_SW_EEEEENS4_13SM90_TMA_LOADENS4_14ComposedLayoutINS4_7SwizzleILi2ELi4ELi3EEENS4_18smem_ptr_flag_bitsILi8EEENSQ_INS5_IJNSA_ILi8EEESH_EEENS5_IJSH_SB_EEEEEEEvNS4_8identityESZ_S19_vS1A_EENS_8epilogue10collective6detail29Sm90TmaWarpSpecializedAdapterINS1D_15DefaultEpilogueIaSJ_SJ_NS1C_6thread17LinearCombinationIaLi1EiiLNS1H_9ScaleType4KindE0ELNS_15FloatRoundStyleE2EaEENS1_15EpilogueDefaultEEEEEvvEEEEvNT_6ParamsE)
        /*0014*/ 	.word	0x00000000


	//----- nvinfo : EIATTR_MIN_STACK_SIZE
	.align		4
.L_17:
        /*0018*/ 	.byte	0x04, 0x12
        /*001a*/ 	.short	(.L_19 - .L_18)
	.align		4
.L_18:
        /*001c*/ 	.word	index@(_ZN7cutlass13device_kernelINS_4gemm6kernel13GemmUniversalIN4cute5tupleIJiiiiEEENS1_10collective13CollectiveMmaINS1_34MainloopSm90TmaGmmaWarpSpecializedILi4ENS5_IJNS4_1CILi1EEESB_SB_EEENS1_35KernelTmaWarpSpecializedCooperativeEEENS5_IJNSA_ILi128EEENSA_ILi256EEENSA_ILi64EEEEEEaNS5_IJlSB_lEEEaSJ_NS4_8TiledMMAINS4_8MMA_AtomIJNS4_4SM904GMMA27MMA_64x256x32_S32S8S8_SS_TNEEEENS4_6LayoutINS5_IJNSA_ILi2EEESB_SB_EEENS5_IJSB_NSA_ILi0EEEST_EEEEENS5_IJNS4_10UnderscoreESW_SW_EEEEENS4_13SM90_TMA_LOADENS4_14ComposedLayoutINS4_7SwizzleILi2ELi4ELi3EEENS4_18smem_ptr_flag_bitsILi8EEENSQ_INS5_IJNSA_ILi8EEESH_EEENS5_IJSH_SB_EEEEEEEvNS4_8identityESZ_S19_vS1A_EENS_8epilogue10collective6detail29Sm90TmaWarpSpecializedAdapterINS1D_15DefaultEpilogueIaSJ_SJ_NS1C_6thread17LinearCombinationIaLi1EiiLNS1H_9ScaleType4KindE0ELNS_15FloatRoundStyleE2EaEENS1_15EpilogueDefaultEEEEEvvEEEEvNT_6ParamsE)
        /*0020*/ 	.word	0x00000000
.L_19:


//--------------------- .nv.compat                --------------------------
	.section	.nv.compat,"",@"SHT_CUDA_COMPAT_INFO"
	.align	4
        /*0000*/ 	.byte	0x02, 0x09, 0x01, 0x00, 0x02, 0x02, 0x04, 0x00, 0x02, 0x05, 0x05, 0x00, 0x03, 0x07, 0x01, 0x01
        /*0010*/ 	.byte	0x02, 0x03, 0x01, 0x00, 0x02, 0x06, 0x01, 0x00, 0x04, 0x0b, 0x08, 0x00, 0x00, 0x00, 0x00, 0x00
        /*0020*/ 	.byte	0x00, 0x00, 0x00, 0x00


//--------------------- .nv.info._ZN7cutlass13device_kernelINS_4gemm6kernel13GemmUniversalIN4cute5tupleIJiiiiEEENS1_10collective13CollectiveMmaINS1_34MainloopSm90TmaGmmaWarpSpecializedILi4ENS5_IJNS4_1CILi1EEESB_SB_EEENS1_35KernelTmaWarpSpecializedCooperativeEEENS5_IJNSA_ILi128EEENSA_ILi256EEENSA_ILi64EEEEEEaNS5_IJlSB_lEEEaSJ_NS4_8TiledMMAINS4_8MMA_AtomIJNS4_4SM904GMMA27MMA_64x256x32_S32S8S8_SS_TNEEEENS4_6LayoutINS5_IJNSA_ILi2EEESB_SB_EEENS5_IJSB_NSA_ILi0EEEST_EEEEENS5_IJNS4_10UnderscoreESW_SW_EEEEENS4_13SM90_TMA_LOADENS4_14ComposedLayoutINS4_7SwizzleILi2ELi4ELi3EEENS4_18smem_ptr_flag_bitsILi8EEENSQ_INS5_IJNSA_ILi8EEESH_EEENS5_IJSH_SB_EEEEEEEvNS4_8identityESZ_S19_vS1A_EENS_8epilogue10collective6detail29Sm90TmaWarpSpecializedAdapterINS1D_15DefaultEpilogueIaSJ_SJ_NS1C_6thread17LinearCombinationIaLi1EiiLNS1H_9ScaleType4KindE0ELNS_15FloatRoundStyleE2EaEENS1_15EpilogueDefaultEEEEEvvEEEEvNT_6ParamsE --------------------------
	.section	.nv.info._ZN7cutlass13device_kernelINS_4gemm6kernel13GemmUniversalIN4cute5tupleIJiiiiEEENS1_10collective13CollectiveMmaINS1_34MainloopSm90TmaGmmaWarpSpecializedILi4ENS5_IJNS4_1CILi1EEESB_SB_EEENS1_35KernelTmaWarpSpecializedCooperativeEEENS5_IJNSA_ILi128EEENSA_ILi256EEENSA_ILi64EEEEEEaNS5_IJlSB_lEEEaSJ_NS4_8TiledMMAINS4_8MMA_AtomIJNS4_4SM904GMMA27MMA_64x256x32_S32S8S8_SS_TNEEEENS4_6LayoutINS5_IJNSA_ILi2EEESB_SB_EEENS5_IJSB_NSA_ILi0EEEST_EEEEENS5_IJNS4_10UnderscoreESW_SW_EEEEENS4_13SM90_TMA_LOADENS4_14ComposedLayoutINS4_7SwizzleILi2ELi4ELi3EEENS4_18smem_ptr_flag_bitsILi8EEENSQ_INS5_IJNSA_ILi8EEESH_EEENS5_IJSH_SB_EEEEEEEvNS4_8identityESZ_S19_vS1A_EENS_8epilogue10collective6detail29Sm90TmaWarpSpecializedAdapterINS1D_15DefaultEpilogueIaSJ_SJ_NS1C_6thread17LinearCombinationIaLi1EiiLNS1H_9ScaleType4KindE0ELNS_15FloatRoundStyleE2EaEENS1_15EpilogueDefaultEEEEEvvEEEEvNT_6ParamsE,"",@"SHT_CUDA_INFO"
	.sectionflags	@""
	.align	4


	//----- nvinfo : EIATTR_CUDA_API_VERSION
	.align		4
        /*0000*/ 	.byte	0x04, 0x37
        /*0002*/ 	.short	(.L_21 - .L_20)
.L_20:
        /*0004*/ 	.word	0x00000082


	//----- nvinfo : EIATTR_KPARAM_INFO
	.align		4
.L_21:
        /*0008*/ 	.byte	0x04, 0x17
        /*000a*/ 	.short	(.L_23 - .L_22)
.L_22:
        /*000c*/ 	.word	0x00000000
        /*0010*/ 	.short	0x0000
        /*0012*/ 	.short	0x0070
        /*0014*/ 	.byte	0x00, 0xf0, 0x01, 0x10


	//----- nvinfo : EIATTR_SPARSE_MMA_MASK
	.align		4
.L_23:
        /*0018*/ 	.byte	0x03, 0x50
        /*001a*/ 	.short	0x0000


	//----- nvinfo : EIATTR_MAXREG_COUNT
	.align		4
        /*001c*/ 	.byte	0x03, 0x1b
        /*001e*/ 	.short	0x00a8


	//----- nvinfo : EIATTR_NUM_BARRIERS
	.align		4
        /*0020*/ 	.byte	0x02, 0x4c
        /*0022*/ 	.byte	0x01
	.zero		1


	//----- nvinfo : EIATTR_EXTERNS
	.align		4
        /*0024*/ 	.byte	0x04, 0x0f
        /*0026*/ 	.short	(.L_25 - .L_24)


	//   ....[0]....
	.align		4
.L_24:
        /*0028*/ 	.word	index@(__assertfail)


	//----- nvinfo : EIATTR_MERCURY_ISA_VERSION
	.align		4
.L_25:
        /*002c*/ 	.byte	0x03, 0x5f
        /*002e*/ 	.short	0x0101


	//----- nvinfo : EIATTR_INT_WARP_WIDE_INSTR_OFFSETS
	.align		4
        /*0030*/ 	.byte	0x04, 0x31
        /*0032*/ 	.short	(.L_27 - .L_26)


	//   ....[0]....
.L_26:
        /*0034*/ 	.word	0x000003b0


	//   ....[1]....
        /*0038*/ 	.word	0x000003e0


	//   ....[2]....
        /*003c*/ 	.word	0x000004c0


	//----- nvinfo : EIATTR_COOP_GROUP_MASK_REGIDS
	.align		4
.L_27:
        /*0040*/ 	.byte	0x04, 0x29
        /*0042*/ 	.short	(.L_29 - .L_28)


	//   ....[0]....
.L_28:
        /*0044*/ 	.word	0xffffffff


	//   ....[1]....
        /*0048*/ 	.word	0xffffffff


	//   ....[2]....
        /*004c*/ 	.word	0xffffffff


	//   ....[3]....
        /*0050*/ 	.word	0xffffffff


	//   ....[4]....
        /*0054*/ 	.word	0xffffffff


	//----- nvinfo : EIATTR_COOP_GROUP_INSTR_OFFSETS
	.align		4
.L_29:
        /*0058*/ 	.byte	0x04, 0x28
        /*005a*/ 	.short	(.L_31 - .L_30)


	//   ....[0]....
.L_30:
        /*005c*/ 	.word	0x00000060


	//   ....[1]....
        /*0060*/ 	.word	0x00000070


	//   ....[2]....
        /*0064*/ 	.word	0x00000130


	//   ....[3]....
        /*0068*/ 	.word	0x000002c0


	//   ....[4]....
        /*006c*/ 	.word	0x00000f70


	//----- nvinfo : EIATTR_REG_RECONFIG
	.align		4
.L_31:
        /*0070*/ 	.byte	0x01, 0x54
	.zero		2


	//----- nvinfo : EIATTR_SYSCALL_OFFSETS
	.align		4
        /*0074*/ 	.byte	0x04, 0x46
        /*0076*/ 	.short	(.L_33 - .L_32)


	//   ....[0]....
.L_32:
        /*0078*/ 	.word	0x00001130


	//----- nvinfo : EIATTR_MBARRIER_INSTR_OFFSETS
	.align		4
.L_33:
        /*007c*/ 	.byte	0x04, 0x39
        /*007e*/ 	.short	(.L_35 - .L_34)


	//   ....[0]....
.L_34:
        /*0080*/ 	.word	0x00000230
        /*0084*/ 	.word	0x000000ff
        /*0088*/ 	.word	0x00000000
        /*008c*/ 	.short	0x0100
        /*008e*/ 	.byte	0x08
	.zero		1


	//   ....[1]....
        /*0090*/ 	.word	0x00000240
        /*0094*/ 	.word	0x000000ff
        /*0098*/ 	.word	0x00000020
        /*009c*/ 	.short	0x0100
        /*009e*/ 	.byte	0x08
	.zero		1


	//   ....[2]....
        /*00a0*/ 	.word	0x00000250
        /*00a4*/ 	.word	0x000000ff
        /*00a8*/ 	.word	0x00000008
        /*00ac*/ 	.short	0x0100
        /*00ae*/ 	.byte	0x08
	.zero		1


	//   ....[3]....
        /*00b0*/ 	.word	0x00000260
        /*00b4*/ 	.word	0x000000ff
        /*00b8*/ 	.word	0x00000028
        /*00bc*/ 	.short	0x0100
        /*00be*/ 	.byte	0x08
	.zero		1


	//   ....[4]....
        /*00c0*/ 	.word	0x00000270
        /*00c4*/ 	.word	0x000000ff
        /*00c8*/ 	.word	0x00000010
        /*00cc*/ 	.short	0x0100
        /*00ce*/ 	.byte	0x08
	.zero		1


	//   ....[5]....
        /*00d0*/ 	.word	0x00000280
        /*00d4*/ 	.word	0x000000ff
        /*00d8*/ 	.word	0x00000030
        /*00dc*/ 	.short	0x0100
        /*00de*/ 	.byte	0x08
	.zero		1


	//   ....[6]....
        /*00e0*/ 	.word	0x00000290
        /*00e4*/ 	.word	0x000000ff
        /*00e8*/ 	.word	0x00000018
        /*00ec*/ 	.short	0x0100
        /*00ee*/ 	.byte	0x08
	.zero		1


	//   ....[7]....
        /*00f0*/ 	.word	0x000002a0
        /*00f4*/ 	.word	0x000000ff
        /*00f8*/ 	.word	0x00000038
        /*00fc*/ 	.short	0x0100
        /*00fe*/ 	.byte	0x08
	.zero		1


	//   ....[8]....
        /*0100*/ 	.word	0x00000530
        /*0104*/ 	.word	0x000000ff
        /*0108*/ 	.word	0x00000050
        /*010c*/ 	.short	0x0100
        /*010e*/ 	.byte	0x06
	.zero		1


	//   ....[9]....
        /*0110*/ 	.word	0x00000590
        /*0114*/ 	.word	0x000000ff
        /*0118*/ 	.word	0x00000058
        /*011c*/ 	.short	0x0100
        /*011e*/ 	.byte	0x06
	.zero		1


	//   ....[10]....
        /*0120*/ 	.word	0x00001200
        /*0124*/ 	.word	0x00000003
        /*0128*/ 	.word	0x00000000
        /*012c*/ 	.short	0x010a
        /*012e*/ 	.byte	0x3f
	.zero		1


	//   ....[11]....
        /*0130*/ 	.word	0x00001240
        /*0134*/ 	.word	0x00000003
        /*0138*/ 	.word	0x00000000
        /*013c*/ 	.short	0x010a
        /*013e*/ 	.byte	0x3f
	.zero		1


	//   ....[12]....
        /*0140*/ 	.word	0x00001510
        /*0144*/ 	.word	0x00000005
        /*0148*/ 	.word	0x00000000
        /*014c*/ 	.short	0x010a
        /*014e*/ 	.byte	0x3f
	.zero		1


	//   ....[13]....
        /*0150*/ 	.word	0x00001550
        /*0154*/ 	.word	0x00000005
        /*0158*/ 	.word	0x00000000
        /*015c*/ 	.short	0x010a
        /*015e*/ 	.byte	0x3f
	.zero		1


	//   ....[14]....
        /*0160*/ 	.word	0x000016b0
        /*0164*/ 	.word	0x00000004
        /*0168*/ 	.word	0x00000000
        /*016c*/ 	.short	0x0101
        /*016e*/ 	.byte	0x3f
	.zero		1


	//   ....[15]....
        /*0170*/ 	.word	0x00001870
        /*0174*/ 	.word	0x00000000
        /*0178*/ 	.word	0x00000000
        /*017c*/ 	.short	0x0101
        /*017e*/ 	.byte	0x3f
	.zero		1


	//   ....[16]....
        /*0180*/ 	.word	0x00008e10
        /*0184*/ 	.word	0x0000000c
        /*0188*/ 	.word	0x00000020
        /*018c*/ 	.short	0x010a
        /*018e*/ 	.byte	0x3f
	.zero		1


	//   ....[17]....
        /*0190*/ 	.word	0x000091d0
        /*0194*/ 	.word	0x00000005
        /*0198*/ 	.word	0x00000058
        /*019c*/ 	.short	0x0101
        /*019e*/ 	.byte	0x3f
	.zero		1


	//   ....[18]....
        /*01a0*/ 	.word	0x000098d0
        /*01a4*/ 	.word	0x00000007
        /*01a8*/ 	.word	0x00000000
        /*01ac*/ 	.short	0x010a
        /*01ae*/ 	.byte	0x3f
	.zero		1


	//   ....[19]....
        /*01b0*/ 	.word	0x00009950
        /*01b4*/ 	.word	0x00000006
        /*01b8*/ 	.word	0x00000000
        /*01bc*/ 	.short	0x010a
        /*01be*/ 	.byte	0x3f
	.zero		1


	//   ....[20]....
        /*01c0*/ 	.word	0x000099e0
        /*01c4*/ 	.word	0x00000007
        /*01c8*/ 	.word	0x00000000
        /*01cc*/ 	.short	0x010a
        /*01ce*/ 	.byte	0x3f
	.zero		1


	//   ....[21]....
        /*01d0*/ 	.word	0x00009a70
        /*01d4*/ 	.word	0x00000005
        /*01d8*/ 	.word	0x00000000
        /*01dc*/ 	.short	0x010a
        /*01de*/ 	.byte	0x3f
	.zero		1


	//   ....[22]....
        /*01e0*/ 	.word	0x00009ad0
        /*01e4*/ 	.word	0x00000003
        /*01e8*/ 	.word	0x00000000
        /*01ec*/ 	.short	0x010a
        /*01ee*/ 	.byte	0x3f
	.zero		1


	//   ....[23]....
        /*01f0*/ 	.word	0x00009b20
        /*01f4*/ 	.word	0x00000005
        /*01f8*/ 	.word	0x00000000
        /*01fc*/ 	.short	0x010a
        /*01fe*/ 	.byte	0x3f
	.zero		1


	//   ....[24]....
        /*0200*/ 	.word	0x00009bf0
        /*0204*/ 	.word	0x0000000c
        /*0208*/ 	.word	0x00000020
        /*020c*/ 	.short	0x010a
        /*020e*/ 	.byte	0x3f
	.zero		1


	//   ....[25]....
        /*0210*/ 	.word	0x00009cc0
        /*0214*/ 	.word	0x00000007
        /*0218*/ 	.word	0x00000000
        /*021c*/ 	.short	0x010a
        /*021e*/ 	.byte	0x3f
	.zero		1


	//   ....[26]....
        /*0220*/ 	.word	0x00009d10
        /*0224*/ 	.word	0x00000006
        /*0228*/ 	.word	0x00000000
        /*022c*/ 	.short	0x010a
        /*022e*/ 	.byte	0x3f
	.zero		1


	//   ....[27]....
        /*0230*/ 	.word	0x00009d60
        /*0234*/ 	.word	0x00000007
        /*0238*/ 	.word	0x00000000
        /*023c*/ 	.short	0x010a
        /*023e*/ 	.byte	0x3f
	.zero		1


	//----- nvinfo : EIATTR_NUM_MBARRIERS
	.align		4
.L_35:
        /*0240*/ 	.byte	0x03, 0x38
        /*0242*/ 	.short	0x000a


	//----- nvinfo : EIATTR_EXIT_INSTR_OFFSETS
	.align		4
        /*0244*/ 	.byte	0x04, 0x1c
        /*0246*/ 	.short	(.L_37 - .L_36)


	//   ....[0]....
.L_36:
        /*0248*/ 	.word	0x000005e0


	//   ....[1]....
        /*024c*/ 	.word	0x00000eb0


	//   ....[2]....
        /*0250*/ 	.word	0x00008480


	//   ....[3]....
        /*0254*/ 	.word	0x00008ab0


	//   ....[4]....
        /*0258*/ 	.word	0x00009ac0


	//----- nvinfo : EIATTR_MAX_THREADS
	.align		4
.L_37:
        /*025c*/ 	.byte	0x04, 0x05
        /*025e*/ 	.short	(.L_39 - .L_38)
.L_38:
        /*0260*/ 	.word	0x00000180
        /*0264*/ 	.word	0x00000001
        /*0268*/ 	.word	0x00000001


	//----- nvinfo : EIATTR_CRS_STACK_SIZE
	.align		4
.L_39:
        /*026c*/ 	.byte	0x04, 0x1e
        /*026e*/ 	.short	(.L_41 - .L_40)
.L_40:
        /*0270*/ 	.word	0x00000000


	//----- nvinfo : EIATTR_CBANK_PARAM_SIZE
	.align		4
.L_41:
        /*0274*/ 	.byte	0x03, 0x19
        /*0276*/ 	.short	0x0470


	//----- nvinfo : EIATTR_PARAM_CBANK
	.align		4
        /*0278*/ 	.byte	0x04, 0x0a
        /*027a*/ 	.short	(.L_43 - .L_42)
	.align		4
.L_42:
        /*027c*/ 	.word	index@(.nv.constant0._ZN7cutlass13device_kernelINS_4gemm6kernel13GemmUniversalIN4cute5tupleIJiiiiEEENS1_10collective13CollectiveMmaINS1_34MainloopSm90TmaGmmaWarpSpecializedILi4ENS5_IJNS4_1CILi1EEESB_SB_EEENS1_35KernelTmaWarpSpecializedCooperativeEEENS5_IJNSA_ILi128EEENSA_ILi256EEENSA_ILi64EEEEEEaNS5_IJlSB_lEEEaSJ_NS4_8TiledMMAINS4_8MMA_AtomIJNS4_4SM904GMMA27MMA_64x256x32_S32S8S8_SS_TNEEEENS4_6LayoutINS5_IJNSA_ILi2EEESB_SB_EEENS5_IJSB_NSA_ILi0EEEST_EEEEENS5_IJNS4_10UnderscoreESW_SW_EEEEENS4_13SM90_TMA_LOADENS4_14ComposedLayoutINS4_7SwizzleILi2ELi4ELi3EEENS4_18smem_ptr_flag_bitsILi8EEENSQ_INS5_IJNSA_ILi8EEESH_EEENS5_IJSH_SB_EEEEEEEvNS4_8identityESZ_S19_vS1A_EENS_8epilogue10collective6detail29Sm90TmaWarpSpecializedAdapterINS1D_15DefaultEpilogueIaSJ_SJ_NS1C_6thread17LinearCombinationIaLi1EiiLNS1H_9ScaleType4KindE0ELNS_15FloatRoundStyleE2EaEENS1_15EpilogueDefaultEEEEEvvEEEEvNT_6ParamsE)
        /*0280*/ 	.short	0x0210
        /*0282*/ 	.short	0x0470


	//----- nvinfo : EIATTR_SW_WAR
	.align		4
.L_43:
        /*0284*/ 	.byte	0x04, 0x36
        /*0286*/ 	.short	(.L_45 - .L_44)
.L_44:
        /*0288*/ 	.word	0x00000008
.L_45:


//--------------------- .nv.callgraph             --------------------------
	.section	.nv.callgraph,"",@"SHT_CUDA_CALLGRAPH"
	.align	4
	.sectionentsize	8
	.align		4
        /*0000*/ 	.word	0x00000000
	.align		4
        /*0004*/ 	.word	0xffffffff
	.align		4
        /*0008*/ 	.word	index@(_ZN7cutlass13device_kernelINS_4gemm6kernel13GemmUniversalIN4cute5tupleIJiiiiEEENS1_10collective13CollectiveMmaINS1_34MainloopSm90TmaGmmaWarpSpecializedILi4ENS5_IJNS4_1CILi1EEESB_SB_EEENS1_35KernelTmaWarpSpecializedCooperativeEEENS5_IJNSA_ILi128EEENSA_ILi256EEENSA_ILi64EEEEEEaNS5_IJlSB_lEEEaSJ_NS4_8TiledMMAINS4_8MMA_AtomIJNS4_4SM904GMMA27MMA_64x256x32_S32S8S8_SS_TNEEEENS4_6LayoutINS5_IJNSA_ILi2EEESB_SB_EEENS5_IJSB_NSA_ILi0EEEST_EEEEENS5_IJNS4_10UnderscoreESW_SW_EEEEENS4_13SM90_TMA_LOADENS4_14ComposedLayoutINS4_7SwizzleILi2ELi4ELi3EEENS4_18smem_ptr_flag_bitsILi8EEENSQ_INS5_IJNSA_ILi8EEESH_EEENS5_IJSH_SB_EEEEEEEvNS4_8identityESZ_S19_vS1A_EENS_8epilogue10collective6detail29Sm90TmaWarpSpecializedAdapterINS1D_15DefaultEpilogueIaSJ_SJ_NS1C_6thread17LinearCombinationIaLi1EiiLNS1H_9ScaleType4KindE0ELNS_15FloatRoundStyleE2EaEENS1_15EpilogueDefaultEEEEEvvEEEEvNT_6ParamsE)
	.align		4
        /*000c*/ 	.word	index@(__assertfail)
	.align		4
        /*0010*/ 	.word	0x00000000
	.align		4
        /*0014*/ 	.word	0xfffffffe
	.align		4
        /*0018*/ 	.word	0x00000000
	.align		4
        /*001c*/ 	.word	0xfffffffd
	.align		4
        /*0020*/ 	.word	0x00000000
	.align		4
        /*0024*/ 	.word	0xfffffffc


//--------------------- .nv.constant4             --------------------------
	.section	.nv.constant4,"a",@progbits
	.align	8
	.align		8
.nv.constant4:
        /*0000*/ 	.dword	__assertfail
	.align		8
        /*0008*/ 	.dword	__unnamed_1
	.align		8
        /*0010*/ 	.dword	_ZN39_INTERNAL_fe57a8d0_4_k_cu_eb5668bf_47214cuda3std3__45__cpo5beginE
	.align		8
        /*0018*/ 	.dword	_ZN39_INTERNAL_fe57a8d0_4_k_cu_eb5668bf_47214cuda3std3__45__cpo3endE
	.align		8
        /*0020*/ 	.dword	_ZN39_INTERNAL_fe57a8d0_4_k_cu_eb5668bf_47214cuda3std3__45__cpo6cbeginE
	.align		8
        /*0028*/ 	.dword	_ZN39_INTERNAL_fe57a8d0_4_k_cu_eb5668bf_47214cuda3std3__45__cpo4cendE
	.align		8
        /*0030*/ 	.dword	_ZN39_INTERNAL_fe57a8d0_4_k_cu_eb5668bf_47214cuda3std3__441_GLOBAL__N__fe57a8d0_4_k_cu_eb5668bf_47216ignoreE
	.align		8
        /*0038*/ 	.dword	_ZN39_INTERNAL_fe57a8d0_4_k_cu_eb5668bf_47214cuda3std3__419piecewise_constructE
	.align		8
        /*0040*/ 	.dword	_ZN39_INTERNAL_fe57a8d0_4_k_cu_eb5668bf_47214cuda3std3__48in_placeE
	.align		8
        /*0048*/ 	.dword	_ZN39_INTERNAL_fe57a8d0_4_k_cu_eb5668bf_47214cuda3std6ranges3__45__cpo4swapE
	.align		8
        /*0050*/ 	.dword	_ZN39_INTERNAL_fe57a8d0_4_k_cu_eb5668bf_47214cuda3std6ranges3__45__cpo9iter_moveE
	.align		8
        /*0058*/ 	.dword	_ZN39_INTERNAL_fe57a8d0_4_k_cu_eb5668bf_47214cute7productE
	.align		8
        /*0060*/ 	.dword	_ZN39_INTERNAL_fe57a8d0_4_k_cu_eb5668bf_47214cute1_E
	.align		8
        /*0068*/ 	.dword	$str$22
	.align		8
        /*0070*/ 	.dword	$str$23


//--------------------- .text._ZN7cutlass13device_kernelINS_4gemm6kernel13GemmUniversalIN4cute5tupleIJiiiiEEENS1_10collective13CollectiveMmaINS1_34MainloopSm90TmaGmmaWarpSpecializedILi4ENS5_IJNS4_1CILi1EEESB_SB_EEENS1_35KernelTmaWarpSpecializedCooperativeEEENS5_IJNSA_ILi128EEENSA_ILi256EEENSA_ILi64EEEEEEaNS5_IJlSB_lEEEaSJ_NS4_8TiledMMAINS4_8MMA_AtomIJNS4_4SM904GMMA27MMA_64x256x32_S32S8S8_SS_TNEEEENS4_6LayoutINS5_IJNSA_ILi2EEESB_SB_EEENS5_IJSB_NSA_ILi0EEEST_EEEEENS5_IJNS4_10UnderscoreESW_SW_EEEEENS4_13SM90_TMA_LOADENS4_14ComposedLayoutINS4_7SwizzleILi2ELi4ELi3EEENS4_18smem_ptr_flag_bitsILi8EEENSQ_INS5_IJNSA_ILi8EEESH_EEENS5_IJSH_SB_EEEEEEEvNS4_8identityESZ_S19_vS1A_EENS_8epilogue10collective6detail29Sm90TmaWarpSpecializedAdapterINS1D_15DefaultEpilogueIaSJ_SJ_NS1C_6thread17LinearCombinationIaLi1EiiLNS1H_9ScaleType4KindE0ELNS_15FloatRoundStyleE2EaEENS1_15EpilogueDefaultEEEEEvvEEEEvNT_6ParamsE --------------------------
	.section	.text._ZN7cutlass13device_kernelINS_4gemm6kernel13GemmUniversalIN4cute5tupleIJiiiiEEENS1_10collective13CollectiveMmaINS1_34MainloopSm90TmaGmmaWarpSpecializedILi4ENS5_IJNS4_1CILi1EEESB_SB_EEENS1_35KernelTmaWarpSpecializedCooperativeEEENS5_IJNSA_ILi128EEENSA_ILi256EEENSA_ILi64EEEEEEaNS5_IJlSB_lEEEaSJ_NS4_8TiledMMAINS4_8MMA_AtomIJNS4_4SM904GMMA27MMA_64x256x32_S32S8S8_SS_TNEEEENS4_6LayoutINS5_IJNSA_ILi2EEESB_SB_EEENS5_IJSB_NSA_ILi0EEEST_EEEEENS5_IJNS4_10UnderscoreESW_SW_EEEEENS4_13SM90_TMA_LOADENS4_14ComposedLayoutINS4_7SwizzleILi2ELi4ELi3EEENS4_18smem_ptr_flag_bitsILi8EEENSQ_INS5_IJNSA_ILi8EEESH_EEENS5_IJSH_SB_EEEEEEEvNS4_8identityESZ_S19_vS1A_EENS_8epilogue10collective6detail29Sm90TmaWarpSpecializedAdapterINS1D_15DefaultEpilogueIaSJ_SJ_NS1C_6thread17LinearCombinationIaLi1EiiLNS1H_9ScaleType4KindE0ELNS_15FloatRoundStyleE2EaEENS1_15EpilogueDefaultEEEEEvvEEEEvNT_6ParamsE,"ax",@progbits
	.align	128
.text._ZN7cutlass13device_kernelINS_4gemm6kernel13GemmUniversalIN4cute5tupleIJiiiiEEENS1_10collective13CollectiveMmaINS1_34MainloopSm90TmaGmmaWarpSpecializedILi4ENS5_IJNS4_1CILi1EEESB_SB_EEENS1_35KernelTmaWarpSpecializedCooperativeEEENS5_IJNSA_ILi128EEENSA_ILi256EEENSA_ILi64EEEEEEaNS5_IJlSB_lEEEaSJ_NS4_8TiledMMAINS4_8MMA_AtomIJNS4_4SM904GMMA27MMA_64x256x32_S32S8S8_SS_TNEEEENS4_6LayoutINS5_IJNSA_ILi2EEESB_SB_EEENS5_IJSB_NSA_ILi0EEEST_EEEEENS5_IJNS4_10UnderscoreESW_SW_EEEEENS4_13SM90_TMA_LOADENS4_14ComposedLayoutINS4_7SwizzleILi2ELi4ELi3EEENS4_18smem_ptr_flag_bitsILi8EEENSQ_INS5_IJNSA_ILi8EEESH_EEENS5_IJSH_SB_EEEEEEEvNS4_8identityESZ_S19_vS1A_EENS_8epilogue10collective6detail29Sm90TmaWarpSpecializedAdapterINS1D_15DefaultEpilogueIaSJ_SJ_NS1C_6thread17LinearCombinationIaLi1EiiLNS1H_9ScaleType4KindE0ELNS_15FloatRoundStyleE2EaEENS1_15EpilogueDefaultEEEEEvvEEEEvNT_6ParamsE:
        .type           _ZN7cutlass13device_kernelINS_4gemm6kernel13GemmUniversalIN4cute5tupleIJiiiiEEENS1_10collective13CollectiveMmaINS1_34MainloopSm90TmaGmmaWarpSpecializedILi4ENS5_IJNS4_1CILi1EEESB_SB_EEENS1_35KernelTmaWarpSpecializedCooperativeEEENS5_IJNSA_ILi128EEENSA_ILi256EEENSA_ILi64EEEEEEaNS5_IJlSB_lEEEaSJ_NS4_8TiledMMAINS4_8MMA_AtomIJNS4_4SM904GMMA27MMA_64x256x32_S32S8S8_SS_TNEEEENS4_6LayoutINS5_IJNSA_ILi2EEESB_SB_EEENS5_IJSB_NSA_ILi0EEEST_EEEEENS5_IJNS4_10UnderscoreESW_SW_EEEEENS4_13SM90_TMA_LOADENS4_14ComposedLayoutINS4_7SwizzleILi2ELi4ELi3EEENS4_18smem_ptr_flag_bitsILi8EEENSQ_INS5_IJNSA_ILi8EEESH_EEENS5_IJSH_SB_EEEEEEEvNS4_8identityESZ_S19_vS1A_EENS_8epilogue10collective6detail29Sm90TmaWarpSpecializedAdapterINS1D_15DefaultEpilogueIaSJ_SJ_NS1C_6thread17LinearCombinationIaLi1EiiLNS1H_9ScaleType4KindE0ELNS_15FloatRoundStyleE2EaEENS1_15EpilogueDefaultEEEEEvvEEEEvNT_6ParamsE,@function
        .size           _ZN7cutlass13device_kernelINS_4gemm6kernel13GemmUniversalIN4cute5tupleIJiiiiEEENS1_10collective13CollectiveMmaINS1_34MainloopSm90TmaGmmaWarpSpecializedILi4ENS5_IJNS4_1CILi1EEESB_SB_EEENS1_35KernelTmaWarpSpecializedCooperativeEEENS5_IJNSA_ILi128EEENSA_ILi256EEENSA_ILi64EEEEEEaNS5_IJlSB_lEEEaSJ_NS4_8TiledMMAINS4_8MMA_AtomIJNS4_4SM904GMMA27MMA_64x256x32_S32S8S8_SS_TNEEEENS4_6LayoutINS5_IJNSA_ILi2EEESB_SB_EEENS5_IJSB_NSA_ILi0EEEST_EEEEENS5_IJNS4_10UnderscoreESW_SW_EEEEENS4_13SM90_TMA_LOADENS4_14ComposedLayoutINS4_7SwizzleILi2ELi4ELi3EEENS4_18smem_ptr_flag_bitsILi8EEENSQ_INS5_IJNSA_ILi8EEESH_EEENS5_IJSH_SB_EEEEEEEvNS4_8identityESZ_S19_vS1A_EENS_8epilogue10collective6detail29Sm90TmaWarpSpecializedAdapterINS1D_15DefaultEpilogueIaSJ_SJ_NS1C_6thread17LinearCombinationIaLi1EiiLNS1H_9ScaleType4KindE0ELNS_15FloatRoundStyleE2EaEENS1_15EpilogueDefaultEEEEEvvEEEEvNT_6ParamsE,(.L_x_326 - _ZN7cutlass13device_kernelINS_4gemm6kernel13GemmUniversalIN4cute5tupleIJiiiiEEENS1_10collective13CollectiveMmaINS1_34MainloopSm90TmaGmmaWarpSpecializedILi4ENS5_IJNS4_1CILi1EEESB_SB_EEENS1_35KernelTmaWarpSpecializedCooperativeEEENS5_IJNSA_ILi128EEENSA_ILi256EEENSA_ILi64EEEEEEaNS5_IJlSB_lEEEaSJ_NS4_8TiledMMAINS4_8MMA_AtomIJNS4_4SM904GMMA27MMA_64x256x32_S32S8S8_SS_TNEEEENS4_6LayoutINS5_IJNSA_ILi2EEESB_SB_EEENS5_IJSB_NSA_ILi0EEEST_EEEEENS5_IJNS4_10UnderscoreESW_SW_EEEEENS4_13SM90_TMA_LOADENS4_14ComposedLayoutINS4_7SwizzleILi2ELi4ELi3EEENS4_18smem_ptr_flag_bitsILi8EEENSQ_INS5_IJNSA_ILi8EEESH_EEENS5_IJSH_SB_EEEEEEEvNS4_8identityESZ_S19_vS1A_EENS_8epilogue10collective6detail29Sm90TmaWarpSpecializedAdapterINS1D_15DefaultEpilogueIaSJ_SJ_NS1C_6thread17LinearCombinationIaLi1EiiLNS1H_9ScaleType4KindE0ELNS_15FloatRoundStyleE2EaEENS1_15EpilogueDefaultEEEEEvvEEEEvNT_6ParamsE)
        .other          _ZN7cutlass13device_kernelINS_4gemm6kernel13GemmUniversalIN4cute5tupleIJiiiiEEENS1_10collective13CollectiveMmaINS1_34MainloopSm90TmaGmmaWarpSpecializedILi4ENS5_IJNS4_1CILi1EEESB_SB_EEENS1_35KernelTmaWarpSpecializedCooperativeEEENS5_IJNSA_ILi128EEENSA_ILi256EEENSA_ILi64EEEEEEaNS5_IJlSB_lEEEaSJ_NS4_8TiledMMAINS4_8MMA_AtomIJNS4_4SM904GMMA27MMA_64x256x32_S32S8S8_SS_TNEEEENS4_6LayoutINS5_IJNSA_ILi2EEESB_SB_EEENS5_IJSB_NSA_ILi0EEEST_EEEEENS5_IJNS4_10UnderscoreESW_SW_EEEEENS4_13SM90_TMA_LOADENS4_14ComposedLayoutINS4_7SwizzleILi2ELi4ELi3EEENS4_18smem_ptr_flag_bitsILi8EEENSQ_INS5_IJNSA_ILi8EEESH_EEENS5_IJSH_SB_EEEEEEEvNS4_8identityESZ_S19_vS1A_EENS_8epilogue10collective6detail29Sm90TmaWarpSpecializedAdapterINS1D_15DefaultEpilogueIaSJ_SJ_NS1C_6thread17LinearCombinationIaLi1EiiLNS1H_9ScaleType4KindE0ELNS_15FloatRoundStyleE2EaEENS1_15EpilogueDefaultEEEEEvvEEEEvNT_6ParamsE,@"STO_CUDA_ENTRY STV_DEFAULT"
_ZN7cutlass13device_kernelINS_4gemm6kernel13GemmUniversalIN4cute5tupleIJiiiiEEENS1_10collective13CollectiveMmaINS1_34MainloopSm90TmaGmmaWarpSpecializedILi4ENS5_IJNS4_1CILi1EEESB_SB_EEENS1_35KernelTmaWarpSpecializedCooperativeEEENS5_IJNSA_ILi128EEENSA_ILi256EEENSA_ILi64EEEEEEaNS5_IJlSB_lEEEaSJ_NS4_8TiledMMAINS4_8MMA_AtomIJNS4_4SM904GMMA27MMA_64x256x32_S32S8S8_SS_TNEEEENS4_6LayoutINS5_IJNSA_ILi2EEESB_SB_EEENS5_IJSB_NSA_ILi0EEEST_EEEEENS5_IJNS4_10UnderscoreESW_SW_EEEEENS4_13SM90_TMA_LOADENS4_14ComposedLayoutINS4_7SwizzleILi2ELi4ELi3EEENS4_18smem_ptr_flag_bitsILi8EEENSQ_INS5_IJNSA_ILi8EEESH_EEENS5_IJSH_SB_EEEEEEEvNS4_8identityESZ_S19_vS1A_EENS_8epilogue10collective6detail29Sm90TmaWarpSpecializedAdapterINS1D_15DefaultEpilogueIaSJ_SJ_NS1C_6thread17LinearCombinationIaLi1EiiLNS1H_9ScaleType4KindE0ELNS_15FloatRoundStyleE2EaEENS1_15EpilogueDefaultEEEEEvvEEEEvNT_6ParamsE:
[----:B------:R-:W0:Y:S01]  /*0000*/  LDC R1, c[0x0][0x28] ;  /* 0x00000a00ff017b82 */ /* 0x000e220000000800 */
[----:B------:R-:W1:Y:S01]  /*0010*/  S2R R18, SR_TID.X ;  /* 0x0000000000127919 */ /* 0x000e620000002100 */
[----:B------:R-:W-:Y:S01]  /*0020*/  ELECT P0, URZ, PT ;  /* 0x00000000003f782f */ /* 0x000fe20003800000 */
[----:B------:R-:W-:Y:S01]  /*0030*/  BSSY B0, `(.L_x_0) ;  /* 0x000000f000007945 */ /* 0x000fe20003800000 */
[--C-:B-1----:R-:W-:Y:S02]  /*0040*/  SHF.R.U32.HI R0, RZ, 0x5, R18.reuse ;  /* 0x00000005ff007819 */ /* 0x102fe40000011612 */
[----:B------:R-:W-:-:S03]  /*0050*/  SHF.R.U32.HI R2, RZ, 0x7, R18 ;  /* 0x00000007ff027819 */ /* 0x000fc60000011612 */
[----:B------:R-:W1:Y:S04]  /*0060*/  SHFL.IDX PT, R5, R0, RZ, 0x1f ;  /* 0x00001fff00057589 */ /* 0x000e6800000e0000 */
[----:B------:R2:W3:Y:S01]  /*0070*/  SHFL.IDX PT, R8, R2, RZ, 0x1f ;  /* 0x00001fff02087589 */ /* 0x0004e200000e0000 */
[----:B-1----:R-:W-:-:S13]  /*0080*/  ISETP.NE.OR P0, PT, R5, RZ, !P0 ;  /* 0x000000ff0500720c */ /* 0x002fda0004705670 */
[----:B0-23--:R-:W-:Y:S05]  /*0090*/  @P0 BRA `(.L_x_1) ;  /* 0x0000000000200947 */ /* 0x00dfea0003800000 */
[----:B------:R-:W-:Y:S02]  /*00a0*/  ULDC.64 UR4, c[0x0][0x198] ;  /* 0x0000660000047ab9 */ /* 0x000fe40000000a00 */
[----:B------:R-:W-:Y:S02]  /*00b0*/  UIADD3 UR6, UP0, UR4, 0xf0, URZ ;  /* 0x000000f004067890 */ /* 0x000fe4000ff1e03f */
[----:B------:R-:W-:Y:S02]  /*00c0*/  UIADD3 UR4, UP1, UR4, 0x1f0, URZ ;  /* 0x000001f004047890 */ /* 0x000fe4000ff3e03f */
[----:B------:R-:W-:Y:S02]  /*00d0*/  UIADD3.X UR7, URZ, UR5, URZ, UP0, !UPT ;  /* 0x000000053f077290 */ /* 0x000fe400087fe43f */
[----:B------:R-:W-:-:S07]  /*00e0*/  UIADD3.X UR5, URZ, UR5, URZ, UP1, !UPT ;  /* 0x000000053f057290 */ /* 0x000fce0008ffe43f */
[----:B------:R0:W-:Y:S02]  /*00f0*/  UTMACCTL.PF [UR6] ;  /* 0x00000000060079b9 */ /* 0x0001e40008040000 */
[----:B------:R0:W-:Y:S02]  /*0100*/  UTMACCTL.PF [UR4] ;  /* 0x00000000040079b9 */ /* 0x0001e40008040000 */
[----:B0-----:R-:W-:Y:S01]  /*0110*/  NOP ;  /* 0x0000000000007918 */ /* 0x001fe20000000000 */
.L_x_1:
[----:B------:R-:W-:Y:S05]  /*0120*/  BSYNC B0 ;  /* 0x0000000000007941 */ /* 0x000fea0003800000 */
.L_x_0:
[----:B------:R-:W0:Y:S02]  /*0130*/  SHFL.IDX PT, R2, R0, RZ, 0x1f ;  /* 0x00001fff00027589 */ /* 0x000e2400000e0000 */
[----:B0-----:R-:W-:-:S13]  /*0140*/  ISETP.NE.AND P0, PT, R2, RZ, PT ;  /* 0x000000ff0200720c */ /* 0x001fda0003f05270 */
[----:B------:R-:W-:Y:S05]  /*0150*/  @P0 BRA `(.L_x_2) ;  /* 0x0000000000580947 */ /* 0x000fea0003800000 */
[----:B------:R-:W0:Y:S01]  /*0160*/  S2UR UR8, SR_CgaCtaId ;  /* 0x00000000000879c3 */ /* 0x000e220000008800 */
[----:B------:R-:W-:Y:S01]  /*0170*/  UMOV UR4, 0x400 ;  /* 0x0000040000047882 */ /* 0x000fe20000000000 */
[----:B------:R-:W-:Y:S01]  /*0180*/  UMOV UR5, 0x1 ;  /* 0x0000000100057882 */ /* 0x000fe20000000000 */
[----:B------:R-:W-:Y:S01]  /*0190*/  UMOV UR6, 0x100 ;  /* 0x0000010000067882 */ /* 0x000fe20000000000 */
[----:B------:R-:W-:Y:S01]  /*01a0*/  ELECT P0, URZ, PT ;  /* 0x00000000003f782f */ /* 0x000fe20003800000 */
[----:B------:R-:W-:-:S04]  /*01b0*/  UIADD3 UR6, -UR6, 0x100000, URZ ;  /* 0x0010000006067890 */ /* 0x000fc8000fffe13f */
[----:B------:R-:W-:Y:S02]  /*01c0*/  USHF.L.U32 UR7, UR6, 0xb, URZ ;  /* 0x0000000b06077899 */ /* 0x000fe4000800063f */
[----:B------:R-:W-:Y:S02]  /*01d0*/  USHF.L.U32 UR6, UR6, 0x1, URZ ;  /* 0x0000000106067899 */ /* 0x000fe4000800063f */
[----:B0-----:R-:W-:Y:S02]  /*01e0*/  ULEA UR8, UR8, UR4, 0x18 ;  /* 0x0000000408087291 */ /* 0x001fe4000f8ec03f */
[----:B------:R-:W-:-:S04]  /*01f0*/  UIADD3 UR4, -UR5, 0x100000, URZ ;  /* 0x0010000005047890 */ /* 0x000fc8000fffe13f */
[----:B------:R-:W-:Y:S02]  /*0200*/  USHF.L.U32 UR5, UR4, 0xb, URZ ;  /* 0x0000000b04057899 */ /* 0x000fe4000800063f */
[----:B------:R-:W-:Y:S01]  /*0210*/  USHF.L.U32 UR4, UR4, 0x1, URZ ;  /* 0x0000000104047899 */ /* 0x000fe2000800063f */
[----:B------:R-:W0:Y:S11]  /*0220*/  FENCE.VIEW.ASYNC.S ;  /* 0x00000000000073c6 */ /* 0x000e360000000000 */
[----:B0-----:R0:W1:Y:S01]  /*0230*/  SYNCS.EXCH.64 URZ, [UR8], UR4 ;  /* 0x00000004083f75b2 */ /* 0x0010620008000100 */
[----:B------:R0:W2:Y:S01]  /*0240*/  SYNCS.EXCH.64 URZ, [UR8+0x20], UR6 ;  /* 0x00002006083f75b2 */ /* 0x0000a20008000100 */
[----:B------:R0:W3:Y:S01]  /*0250*/  SYNCS.EXCH.64 URZ, [UR8+0x8], UR4 ;  /* 0x00000804083f75b2 */ /* 0x0000e20008000100 */
[----:B------:R0:W4:Y:S01]  /*0260*/  SYNCS.EXCH.64 URZ, [UR8+0x28], UR6 ;  /* 0x00002806083f75b2 */ /* 0x0001220008000100 */
[----:B------:R0:W0:Y:S01]  /*0270*/  SYNCS.EXCH.64 URZ, [UR8+0x10], UR4 ;  /* 0x00001004083f75b2 */ /* 0x0000220008000100 */
[----:B------:R0:W0:Y:S01]  /*0280*/  SYNCS.EXCH.64 URZ, [UR8+0x30], UR6 ;  /* 0x00003006083f75b2 */ /* 0x0000220008000100 */
[----:B------:R0:W0:Y:S01]  /*0290*/  SYNCS.EXCH.64 URZ, [UR8+0x18], UR4 ;  /* 0x00001804083f75b2 */ /* 0x0000220008000100 */
[----:B------:R0:W0:Y:S01]  /*02a0*/  SYNCS.EXCH.64 URZ, [UR8+0x38], UR6 ;  /* 0x00003806083f75b2 */ /* 0x0000220008000100 */
[----:B------:R-:W-:Y:S01]  /*02b0*/  NOP ;  /* 0x0000000000007918 */ /* 0x000fe20000000000 */
.L_x_2:
[----:B------:R-:W5:Y:S01]  /*02c0*/  SHFL.IDX PT, R0, R0, RZ, 0x1f ;  /* 0x00001fff00007589 */ /* 0x000f6200000e0000 */
[----:B------:R-:W-:Y:S01]  /*02d0*/  ELECT P0, URZ, PT ;  /* 0x00000000003f782f */ /* 0x000fe20003800000 */
[----:B------:R-:W1:Y:S01]  /*02e0*/  LDC R2, c[0x0][0x65c] ;  /* 0x00019700ff027b82 */ /* 0x000e620000000800 */
[----:B------:R-:W-:Y:S01]  /*02f0*/  SHF.R.S32.HI R6, RZ, 0x1f, R5 ;  /* 0x0000001fff067819 */ /* 0x000fe20000011405 */
[----:B------:R-:W2:Y:S01]  /*0300*/  S2R R3, SR_CTAID.Y ;  /* 0x0000000000037919 */ /* 0x000ea20000002600 */
[----:B0-----:R-:W-:Y:S01]  /*0310*/  UMOV UR4, 0x20 ;  /* 0x0000002000047882 */ /* 0x001fe20000000000 */
[----:B------:R-:W-:Y:S01]  /*0320*/  ISETP.NE.AND P2, PT, R8, RZ, PT ;  /* 0x000000ff0800720c */ /* 0x000fe20003f45270 */
[----:B------:R-:W-:Y:S01]  /*0330*/  NOP ;  /* 0x0000000000007918 */ /* 0x000fe20000000000 */
[----:B------:R-:W0:Y:S01]  /*0340*/  S2R R4, SR_CTAID.X ;  /* 0x0000000000047919 */ /* 0x000e220000002500 */
[----:B------:R-:W-:Y:S01]  /*0350*/  LEA.HI R6, R6, R5, RZ, 0x2 ;  /* 0x0000000506067211 */ /* 0x000fe200078f10ff */
[----:B------:R-:W-:Y:S01]  /*0360*/  NOP ;  /* 0x0000000000007918 */ /* 0x000fe20000000000 */
[----:B-----5:R-:W-:-:S02]  /*0370*/  ISETP.NE.OR P0, PT, R0, RZ, !P0 ;  /* 0x000000ff0000720c */ /* 0x020fc40004705670 */
[----:B-1----:R-:W-:-:S04]  /*0380*/  ISETP.NE.AND P3, PT, R2, 0x1, PT ;  /* 0x000000010200780c */ /* 0x002fc80003f65270 */
[----:B------:R-:W-:Y:S02]  /*0390*/  P2R R0, PR, RZ, 0x8 ;  /* 0x00000008ff007803 */ /* 0x000fe40000000000 */
[----:B------:R-:W-:-:S05]  /*03a0*/  LOP3.LUT R0, R6, 0xfffffffc, RZ, 0xc0, !PT ;  /* 0xfffffffc06007812 */ /* 0x000fca00078ec0ff */
[----:B------:R-:W-:Y:S01]  /*03b0*/  VOTEU.ALL UP0, P0 ;  /* 0x00000000003f7886 */ /* 0x000fe20000000000 */
[----:B------:R-:W-:Y:S01]  /*03c0*/  IMAD.IADD R0, R5, 0x1, -R0 ;  /* 0x0000000105007824 */ /* 0x000fe200078e0a00 */
[----:B------:R-:W0:Y:S01]  /*03d0*/  @P3 LDC R17, c[0x0][0x10] ;  /* 0x00000400ff113b82 */ /* 0x000e220000000800 */
[----:B------:R-:W-:Y:S01]  /*03e0*/  VOTEU.ALL UP1, P0 ;  /* 0x00000000003f7886 */ /* 0x000fe20000020000 */
[----:B--2---:R-:W-:Y:S01]  /*03f0*/  @P3 IMAD.MOV.U32 R6, RZ, RZ, R3 ;  /* 0x000000ffff063224 */ /* 0x004fe200078e0003 */
[----:B------:R-:W-:Y:S01]  /*0400*/  @!UP0 UMOV UR6, 0x400 ;  /* 0x0000040000068882 */ /* 0x000fe20000000000 */
[----:B------:R-:W-:-:S04]  /*0410*/  @!UP0 UIADD3 UR4, -UR4, 0x100000, URZ ;  /* 0x0010000004048890 */ /* 0x000fc8000fffe13f */
[----:B------:R-:W-:Y:S02]  /*0420*/  @!UP0 USHF.L.U32 UR5, UR4, 0xb, URZ ;  /* 0x0000000b04058899 */ /* 0x000fe4000800063f */
[----:B------:R-:W-:Y:S01]  /*0430*/  @!UP0 USHF.L.U32 UR4, UR4, 0x1, URZ ;  /* 0x0000000104048899 */ /* 0x000fe2000800063f */
[----:B------:R-:W-:Y:S02]  /*0440*/  @P3 IMAD.MOV.U32 R7, RZ, RZ, RZ ;  /* 0x000000ffff073224 */ /* 0x000fe400078e00ff */
[----:B------:R-:W-:Y:S01]  /*0450*/  IMAD.MOV.U32 R5, RZ, RZ, RZ ;  /* 0x000000ffff057224 */ /* 0x000fe200078e00ff */
[----:B------:R-:W1:Y:S01]  /*0460*/  @!UP0 S2UR UR7, SR_CgaCtaId ;  /* 0x00000000000789c3 */ /* 0x000e620000008800 */
[----:B------:R-:W-:-:S07]  /*0470*/  @P3 IMAD.MOV.U32 R11, RZ, RZ, RZ ;  /* 0x000000ffff0b3224 */ /* 0x000fce00078e00ff */
[----:B------:R-:W2:Y:S01]  /*0480*/  @!P3 LDC R9, c[0x0][0xc] ;  /* 0x00000300ff09bb82 */ /* 0x000ea20000000800 */
[----:B0-----:R-:W-:-:S04]  /*0490*/  @P3 IMAD.WIDE.U32 R16, R4, R17, R6 ;  /* 0x0000001104103225 */ /* 0x001fc800078e0006 */
[----:B------:R-:W-:Y:S01]  /*04a0*/  @P3 IMAD.IADD R17, R17, 0x1, R11 ;  /* 0x0000000111113824 */ /* 0x000fe200078e020b */
[----:B-1----:R-:W-:Y:S01]  /*04b0*/  @!UP0 ULEA UR6, UR7, UR6, 0x18 ;  /* 0x0000000607068291 */ /* 0x002fe2000f8ec03f */
[----:B------:R-:W-:Y:S01]  /*04c0*/  VOTEU.ALL UP0, P0 ;  /* 0x00000000003f7886 */ /* 0x000fe20000000000 */
[----:B------:R-:W-:-:S04]  /*04d0*/  ISETP.NE.AND P0, PT, R0, 0x3, PT ;  /* 0x000000030000780c */ /* 0x000fc80003f05270 */
[----:B------:R-:W-:Y:S01]  /*04e0*/  ISETP.EQ.OR P0, PT, R0, RZ, !P0 ;  /* 0x000000ff0000720c */ /* 0x000fe20004702670 */
[----:B--2---:R-:W-:-:S03]  /*04f0*/  @!P3 IMAD.WIDE.U32 R6, R9, R3, R4 ;  /* 0x000000030906b225 */ /* 0x004fc600078e0004 */
[C---:B------:R-:W-:Y:S01]  /*0500*/  ISETP.EQ.AND P0, PT, R8.reuse, RZ, P0 ;  /* 0x000000ff0800720c */ /* 0x040fe20000702270 */
[----:B------:R-:W-:Y:S01]  /*0510*/  VIADD R8, R8, 0xffffffff ;  /* 0xffffffff08087836 */ /* 0x000fe20000000000 */
[----:B------:R-:W0:Y:S02]  /*0520*/  FENCE.VIEW.ASYNC.S ;  /* 0x00000000000073c6 */ /* 0x000e240000000000 */
[----:B0-----:R0:W3:Y:S01]  /*0530*/  @!UP0 SYNCS.EXCH.64 URZ, [UR6+0x50], UR4 ;  /* 0x00005004063f85b2 */ /* 0x0010e20008000100 */
[----:B------:R-:W-:Y:S01]  /*0540*/  @!P3 IMAD.MOV.U32 R16, RZ, RZ, R6 ;  /* 0x000000ffff10b224 */ /* 0x000fe200078e0006 */
[----:B------:R-:W-:Y:S01]  /*0550*/  SEL R19, RZ, 0x1, !P0 ;  /* 0x00000001ff137807 */ /* 0x000fe20004000000 */
[----:B------:R-:W-:Y:S01]  /*0560*/  @!P3 IMAD.MOV.U32 R17, RZ, RZ, R7 ;  /* 0x000000ffff11b224 */ /* 0x000fe200078e0007 */
[----:B------:R-:W-:-:S04]  /*0570*/  ISETP.GE.U32.AND P1, PT, R8, 0x2, PT ;  /* 0x000000020800780c */ /* 0x000fc80003f26070 */
[----:B------:R-:W-:Y:S01]  /*0580*/  SEL R19, R19, 0x2, P1 ;  /* 0x0000000213137807 */ /* 0x000fe20000800000 */
[----:B------:R0:W3:Y:S01]  /*0590*/  @!UP1 SYNCS.EXCH.64 URZ, [UR6+0x58], UR4 ;  /* 0x00005804063f95b2 */ /* 0x0000e20008000100 */
[----:B------:R-:W-:Y:S01]  /*05a0*/  NOP ;  /* 0x0000000000007918 */ /* 0x000fe20000000000 */
[----:B---34-:R-:W-:Y:S06]  /*05b0*/  BAR.SYNC.DEFER_BLOCKING 0x0 ;  /* 0x0000000000007b1d */ /* 0x018fec0000010000 */
[----:B------:R-:W-:Y:S05]  /*05c0*/  @!P2 BRA `(.L_x_3) ;  /* 0x0000007c00b0a947 */ /* 0x000fea0003800000 */
[----:B------:R-:W-:-:S13]  /*05d0*/  ISETP.GT.U32.AND P0, PT, R8, 0x1, PT ;  /* 0x000000010800780c */ /* 0x000fda0003f04070 */
[----:B0-----:R-:W-:Y:S05]  /*05e0*/  @P0 EXIT ;  /* 0x000000000000094d */ /* 0x001fea0003800000 */
[----:B------:R-:W-:Y:S01]  /*05f0*/  ULDC.64 UR4, c[0x0][0x650] ;  /* 0x0001940000047ab9 */ /* 0x000fe20000000a00 */
[----:B------:R-:W-:Y:S01]  /*0600*/  PRMT R0, RZ, 0x7610, R0 ;  /* 0x00007610ff007816 */ /* 0x000fe20000000000 */
[----:B------:R-:W-:Y:S01]  /*0610*/  IMAD.MOV.U32 R152, RZ, RZ, -0x1 ;  /* 0xffffffffff987424 */ /* 0x000fe200078e00ff */
[----:B------:R-:W-:Y:S01]  /*0620*/  ISETP.GE.U32.AND P0, PT, R16, UR4, PT ;  /* 0x0000000410007c0c */ /* 0x000fe2000bf06070 */
[----:B------:R-:W-:Y:S02]  /*0630*/  IMAD.MOV.U32 R23, RZ, RZ, -0x1 ;  /* 0xffffffffff177424 */ /* 0x000fe400078e00ff */
[----:B------:R-:W-:Y:S01]  /*0640*/  IMAD.MOV.U32 R22, RZ, RZ, -0x1 ;  /* 0xffffffffff167424 */ /* 0x000fe200078e00ff */
[----:B------:R-:W-:-:S13]  /*0650*/  ISETP.GE.U32.AND.EX P0, PT, R17, UR5, PT, P0 ;  /* 0x0000000511007c0c */ /* 0x000fda000bf06100 */
[----:B------:R-:W-:Y:S05]  /*0660*/  @P0 BRA `(.L_x_4) ;  /* 0x0000000400580947 */ /* 0x000fea0003800000 */
[----:B------:R-:W0:Y:S01]  /*0670*/  LDC.64 R14, c[0x0][0x628] ;  /* 0x00018a00ff0e7b82 */ /* 0x000e220000000a00 */
[----:B------:R-:W-:Y:S02]  /*0680*/  IMAD.MOV.U32 R6, RZ, RZ, R16 ;  /* 0x000000ffff067224 */ /* 0x000fe400078e0010 */
[----:B------:R-:W-:-:S05]  /*0690*/  IMAD.MOV.U32 R7, RZ, RZ, R17 ;  /* 0x000000ffff077224 */ /* 0x000fca00078e0011 */
[----:B------:R-:W1:Y:S08]  /*06a0*/  LDC R0, c[0x0][0x630] ;  /* 0x00018c00ff007b82 */ /* 0x000e700000000800 */
[----:B------:R-:W2:Y:S01]  /*06b0*/  LDC.64 R20, c[0x0][0x620] ;  /* 0x00018800ff147b82 */ /* 0x000ea20000000a00 */
[----:B0-----:R-:W-:-:S04]  /*06c0*/  ISETP.NE.U32.AND P0, PT, R14, RZ, PT ;  /* 0x000000ff0e00720c */ /* 0x001fc80003f05070 */
[----:B------:R-:W-:-:S13]  /*06d0*/  ISETP.NE.AND.EX P0, PT, R15, RZ, PT, P0 ;  /* 0x000000ff0f00720c */ /* 0x000fda0003f05300 */
[----:B-12---:R-:W-:Y:S05]  /*06e0*/  @!P0 BRA `(.L_x_5) ;  /* 0x0000000000288947 */ /* 0x006fea0003800000 */
[----:B------:R-:W0:Y:S02]  /*06f0*/  LDC R11, c[0x0][0x634] ;  /* 0x00018d00ff0b7b82 */ /* 0x000e240000000800 */
[----:B0-----:R-:W-:-:S05]  /*0700*/  IADD3 R11, P0, R16, R11, RZ ;  /* 0x0000000b100b7210 */ /* 0x001fca0007f1e0ff */
[----:B------:R-:W-:-:S04]  /*0710*/  IMAD.X R13, RZ, RZ, R17, P0 ;  /* 0x000000ffff0d7224 */ /* 0x000fc800000e0611 */
[----:B------:R-:W-:-:S04]  /*0720*/  IMAD.WIDE.U32 R6, R13, R14, RZ ;  /* 0x0000000e0d067225 */ /* 0x000fc800078e00ff */
[----:B------:R-:W-:-:S04]  /*0730*/  IMAD.WIDE.U32 R8, P0, R11, R15, R6 ;  /* 0x0000000f0b087225 */ /* 0x000fc80007800006 */
[----:B------:R-:W-:-:S04]  /*0740*/  IMAD.WIDE.U32 R6, R11, R14, RZ ;  /* 0x0000000e0b067225 */ /* 0x000fc800078e00ff */
[----:B------:R-:W-:Y:S01]  /*0750*/  IMAD.X R11, RZ, RZ, RZ, P0 ;  /* 0x000000ffff0b7224 */ /* 0x000fe200000e06ff */
[----:B------:R-:W-:Y:S01]  /*0760*/  IADD3 RZ, P0, R7, R8, RZ ;  /* 0x0000000807ff7210 */ /* 0x000fe20007f1e0ff */
[----:B------:R-:W-:-:S04]  /*0770*/  IMAD.MOV.U32 R10, RZ, RZ, R9 ;  /* 0x000000ffff0a7224 */ /* 0x000fc800078e0009 */
[----:B------:R-:W-:-:S08]  /*0780*/  IMAD.WIDE.U32.X R6, R13, R15, R10, P0 ;  /* 0x0000000f0d067225 */ /* 0x000fd000000e040a */
.L_x_5:
[-CC-:B------:R-:W-:Y:S01]  /*0790*/  SHF.R.U64 R25, R6, R0.reuse, R7.reuse ;  /* 0x0000000006197219 */ /* 0x180fe20000001207 */
[----:B------:R-:W0:Y:S01]  /*07a0*/  LDC R10, c[0x0][0x618] ;  /* 0x00018600ff0a7b82 */ /* 0x000e220000000800 */
[----:B------:R-:W-:Y:S01]  /*07b0*/  SHF.R.U32.HI R5, RZ, R0, R7 ;  /* 0x00000000ff057219 */ /* 0x000fe20000011607 */
[----:B------:R-:W-:Y:S01]  /*07c0*/  ULDC UR4, c[0x0][0x150] ;  /* 0x0000540000047ab9 */ /* 0x000fe20000000800 */
[----:B------:R-:W-:Y:S02]  /*07d0*/  IADD3 R9, P0, RZ, -R25, RZ ;  /* 0x80000019ff097210 */ /* 0x000fe40007f1e0ff */
[----:B------:R-:W-:-:S03]  /*07e0*/  I2FP.F32.U32 R0, R4 ;  /* 0x0000000400007245 */ /* 0x000fc60000201000 */
[----:B------:R-:W1:Y:S01]  /*07f0*/  LDC.64 R26, c[0x0][0x640] ;  /* 0x00019000ff1a7b82 */ /* 0x000e620000000a00 */
[----:B------:R-:W-:Y:S02]  /*0800*/  IMAD.X R11, RZ, RZ, ~R5, P0 ;  /* 0x000000ffff0b7224 */ /* 0x000fe400000e0e05 */
[----:B------:R-:W-:Y:S01]  /*0810*/  FMUL R0, R0, UR4 ;  /* 0x0000000400007c20 */ /* 0x000fe20008400000 */
[----:B------:R-:W-:Y:S01]  /*0820*/  IMAD.WIDE.U32 R6, R9, R20, R16 ;  /* 0x0000001409067225 */ /* 0x000fe200078e0010 */
[----:B------:R-:W-:-:S03]  /*0830*/  ULDC UR4, c[0x0][0x154] ;  /* 0x0000550000047ab9 */ /* 0x000fc60000000800 */
[----:B------:R-:W-:Y:S01]  /*0840*/  IMAD R8, R11, R20, RZ ;  /* 0x000000140b087224 */ /* 0x000fe200078e02ff */
[----:B------:R-:W2:Y:S01]  /*0850*/  LDC R5, c[0x0][0x144] ;  /* 0x00005100ff057b82 */ /* 0x000ea20000000800 */
[----:B------:R-:W3:Y:S02]  /*0860*/  F2I.U32.TRUNC.NTZ R0, R0 ;  /* 0x0000000000007305 */ /* 0x000ee4000020f000 */
[----:B------:R-:W-:-:S04]  /*0870*/  IMAD R9, R9, R21, R8 ;  /* 0x0000001509097224 */ /* 0x000fc800078e0208 */
[----:B------:R-:W-:Y:S01]  /*0880*/  IMAD.IADD R7, R7, 0x1, R9 ;  /* 0x0000000107077824 */ /* 0x000fe200078e0209 */
[----:B------:R-:W4:Y:S01]  /*0890*/  LDC R12, c[0x0][0x608] ;  /* 0x00018200ff0c7b82 */ /* 0x000f220000000800 */
[----:B------:R-:W-:-:S03]  /*08a0*/  IMAD.MOV.U32 R9, RZ, RZ, -0x1 ;  /* 0xffffffffff097424 */ /* 0x000fc600078e00ff */
[-CC-:B0-----:R-:W-:Y:S02]  /*08b0*/  SHF.R.U64 R20, R6, R10.reuse, R7.reuse ;  /* 0x0000000a06147219 */ /* 0x181fe40000001207 */
[----:B------:R-:W-:Y:S02]  /*08c0*/  I2FP.F32.U32 R6, R3 ;  /* 0x0000000300067245 */ /* 0x000fe40000201000 */
[----:B------:R-:W0:Y:S01]  /*08d0*/  LDC R24, c[0x0][0x658] ;  /* 0x00019600ff187b82 */ /* 0x000e220000000800 */
[----:B-1----:R-:W-:Y:S01]  /*08e0*/  ISETP.NE.U32.AND P0, PT, R26, RZ, PT ;  /* 0x000000ff1a00720c */ /* 0x002fe20003f05070 */
[----:B---3--:R-:W-:Y:S01]  /*08f0*/  IMAD.MOV R8, RZ, RZ, -R0 ;  /* 0x000000ffff087224 */ /* 0x008fe200078e0a00 */
[----:B------:R-:W-:Y:S01]  /*0900*/  SHF.R.U32.HI R7, RZ, R10, R7 ;  /* 0x0000000aff077219 */ /* 0x000fe20000011607 */
[----:B------:R-:W-:Y:S01]  /*0910*/  FMUL R6, R6, UR4 ;  /* 0x0000000406067c20 */ /* 0x000fe20008400000 */
[----:B------:R-:W-:-:S03]  /*0920*/  ISETP.NE.AND.EX P0, PT, R27, RZ, PT, P0 ;  /* 0x000000ff1b00720c */ /* 0x000fc60003f05300 */
[----:B------:R-:W1:Y:S01]  /*0930*/  LDC R14, c[0x0][0x148] ;  /* 0x00005200ff0e7b82 */ /* 0x000e620000000800 */
[----:B--2---:R-:W-:-:S07]  /*0940*/  IMAD R0, R5, R8, R4 ;  /* 0x0000000805007224 */ /* 0x004fce00078e0204 */
[----:B------:R-:W2:Y:S01]  /*0950*/  LDC R22, c[0x0][0x600] ;  /* 0x00018000ff167b82 */ /* 0x000ea20000000800 */
[-CC-:B----4-:R-:W-:Y:S02]  /*0960*/  SHF.R.U64 R28, R20, R12.reuse, R7.reuse ;  /* 0x0000000c141c7219 */ /* 0x190fe40000001207 */
[----:B------:R-:W-:Y:S01]  /*0970*/  SHF.R.U32.HI R5, RZ, R12, R7 ;  /* 0x0000000cff057219 */ /* 0x000fe20000011607 */
[----:B------:R-:W-:Y:S01]  /*0980*/  IMAD.MOV.U32 R7, RZ, RZ, 0x1 ;  /* 0x00000001ff077424 */ /* 0x000fe200078e00ff */
[----:B------:R3:W4:Y:S03]  /*0990*/  F2I.U32.TRUNC.NTZ R12, R6 ;  /* 0x00000006000c7305 */ /* 0x000726000020f000 */
[----:B------:R-:W1:Y:S01]  /*09a0*/  LDC R15, c[0x0][0x648] ;  /* 0x00019200ff0f7b82 */ /* 0x000e620000000800 */
[-C--:B0-----:R-:W-:Y:S02]  /*09b0*/  SHF.L.U32 R4, R9, R24.reuse, RZ ;  /* 0x0000001809047219 */ /* 0x081fe400000006ff */
[----:B------:R-:W-:-:S02]  /*09c0*/  SHF.R.U64 R30, R28, R24, R5 ;  /* 0x000000181c1e7219 */ /* 0x000fc40000001205 */
[----:B------:R-:W-:Y:S02]  /*09d0*/  LOP3.LUT R11, RZ, R4, RZ, 0x33, !PT ;  /* 0x00000004ff0b7212 */ /* 0x000fe400078e33ff */
[-C--:B------:R-:W-:Y:S01]  /*09e0*/  SHF.R.U32.HI R5, RZ, R24.reuse, R5 ;  /* 0x00000018ff057219 */ /* 0x080fe20000011605 */
[----:B------:R-:W0:Y:S01]  /*09f0*/  LDC R21, c[0x0][0x638] ;  /* 0x00018e00ff157b82 */ /* 0x000e220000000800 */
[----:B------:R-:W-:Y:S01]  /*0a00*/  SHF.L.U32 R10, R7, R24, RZ ;  /* 0x00000018070a7219 */ /* 0x000fe200000006ff */
[----:B------:R-:W-:-:S06]  /*0a10*/  IMAD.MOV.U32 R4, RZ, RZ, R30 ;  /* 0x000000ffff047224 */ /* 0x000fcc00078e001e */
[----:B------:R-:W0:Y:S01]  /*0a20*/  LDC R152, c[0x0][0x610] ;  /* 0x00018400ff987b82 */ /* 0x000e220000000800 */
[----:B---34-:R-:W-:Y:S05]  /*0a30*/  @!P0 BRA `(.L_x_6) ;  /* 0x0000000000288947 */ /* 0x018fea0003800000 */
[----:B------:R-:W3:Y:S02]  /*0a40*/  LDC R9, c[0x0][0x64c] ;  /* 0x00019300ff097b82 */ /* 0x000ee40000000800 */
[----:B---3--:R-:W-:-:S05]  /*0a50*/  IADD3 R9, P0, R30, R9, RZ ;  /* 0x000000091e097210 */ /* 0x008fca0007f1e0ff */
        /* <DEDUP_REMOVED lines=8> */
.L_x_6:
[----:B-1----:R-:W-:Y:S01]  /*0ae0*/  SHF.R.U64 R4, R4, R15, R5 ;  /* 0x0000000f04047219 */ /* 0x002fe20000001205 */
[----:B--2---:R-:W-:Y:S01]  /*0af0*/  VIADD R5, R22, 0xffffffff ;  /* 0xffffffff16057836 */ /* 0x004fe20000000000 */
[----:B------:R-:W-:Y:S01]  /*0b00*/  LOP3.LUT R11, R28, R11, RZ, 0xc0, !PT ;  /* 0x0000000b1c0b7212 */ /* 0x000fe200078ec0ff */
[----:B------:R-:W-:Y:S02]  /*0b10*/  IMAD.MOV R12, RZ, RZ, -R12 ;  /* 0x000000ffff0c7224 */ /* 0x000fe400078e0a0c */
[----:B------:R-:W-:Y:S01]  /*0b20*/  IMAD.MOV R6, RZ, RZ, -R4 ;  /* 0x000000ffff067224 */ /* 0x000fe200078e0a04 */
[----:B------:R-:W-:Y:S01]  /*0b30*/  LOP3.LUT R5, R20, R5, RZ, 0xc0, !PT ;  /* 0x0000000514057212 */ /* 0x000fe200078ec0ff */
[----:B------:R-:W-:Y:S02]  /*0b40*/  @P3 IMAD R0, R14, R12, R3 ;  /* 0x0000000c0e003224 */ /* 0x000fe400078e0203 */
[----:B------:R-:W-:Y:S02]  /*0b50*/  IMAD R11, R10, R4, R11 ;  /* 0x000000040a0b7224 */ /* 0x000fe400078e020b */
[----:B0-----:R-:W-:-:S02]  /*0b60*/  IMAD R3, R6, R21, R30 ;  /* 0x0000001506037224 */ /* 0x001fc400078e021e */
[----:B------:R-:W-:Y:S02]  /*0b70*/  IMAD R152, R11, R152, R0 ;  /* 0x000000980b987224 */ /* 0x000fe400078e0200 */
[----:B------:R-:W-:Y:S02]  /*0b80*/  IMAD R3, R3, R22, R5 ;  /* 0x0000001603037224 */ /* 0x000fe400078e0205 */
[----:B------:R-:W-:Y:S02]  /*0b90*/  IMAD.MOV.U32 R0, RZ, RZ, 0x1 ;  /* 0x00000001ff007424 */ /* 0x000fe400078e00ff */
[----:B------:R-:W-:Y:S01]  /*0ba0*/  IMAD.MOV.U32 R22, RZ, RZ, R25 ;  /* 0x000000ffff167224 */ /* 0x000fe200078e0019 */
[----:B------:R-:W-:Y:S02]  /*0bb0*/  SEL R23, R3, R152, !P3 ;  /* 0x0000009803177207 */ /* 0x000fe40005800000 */
[----:B------:R-:W-:-:S07]  /*0bc0*/  SEL R152, R152, R3, !P3 ;  /* 0x0000000398987207 */ /* 0x000fce0005800000 */
.L_x_4:
[----:B------:R-:W-:-:S08]  /*0bd0*/  NOP ;  /* 0x0000000000007918 */ /* 0x000fd00000000000 */
[----:B------:R-:W0:Y:S02]  /*0be0*/  USETMAXREG.TRY_ALLOC.CTAPOOL UP0, 0xe8 ;  /* 0x000000e8000079c8 */ /* 0x000e240008000600 */
[----:B0-----:R-:W-:-:S13]  /*0bf0*/  PLOP3.LUT P0, PT, PT, PT, UP0, 0x80, 0x0 ;  /* 0x000000000000781c */ /* 0x001fda0003f0f008 */
[----:B------:R-:W-:Y:S05]  /*0c00*/  @!P0 BRA `(.L_x_4) ;  /* 0xfffffffc00f08947 */ /* 0x000fea000383ffff */
[----:B------:R-:W-:Y:S01]  /*0c10*/  ULDC.64 UR4, c[0x0][0x598] ;  /* 0x0001660000047ab9 */ /* 0x000fe20000000a00 */
[----:B------:R-:W-:Y:S01]  /*0c20*/  ULDC.64 UR36, c[0x0][0x208] ;  /* 0x0000820000247ab9 */ /* 0x000fe20000000a00 */
[----:B------:R-:W-:-:S04]  /*0c30*/  ISETP.NE.U32.AND P0, PT, RZ, UR4, PT ;  /* 0x00000004ff007c0c */ /* 0x000fc8000bf05070 */
[----:B------:R-:W-:-:S13]  /*0c40*/  ISETP.NE.AND.EX P0, PT, RZ, UR5, PT, P0 ;  /* 0x00000005ff007c0c */ /* 0x000fda000bf05300 */
[----:B------:R-:W-:Y:S05]  /*0c50*/  @!P0 BRA `(.L_x_7) ;  /* 0x00000000001c8947 */ /* 0x000fea0003800000 */
[----:B------:R-:W0:Y:S02]  /*0c60*/  LDC.64 R4, c[0x0][0x598] ;  /* 0x00016600ff047b82 */ /* 0x000e240000000a00 */
[----:B0-----:R-:W2:Y:S02]  /*0c70*/  LDG.E.64 R4, desc[UR36][R4.64] ;  /* 0x0000002404047981 */ /* 0x001ea4000c1e1b00 */
[----:B--2---:R-:W-:-:S04]  /*0c80*/  ISETP.NE.U32.AND P0, PT, R4, RZ, PT ;  /* 0x000000ff0400720c */ /* 0x004fc80003f05070 */
[----:B------:R-:W-:-:S13]  /*0c90*/  ISETP.NE.AND.EX P0, PT, R5, RZ, PT, P0 ;  /* 0x000000ff0500720c */ /* 0x000fda0003f05300 */
[----:B------:R-:W-:Y:S05]  /*0ca0*/  @!P0 BRA `(.L_x_7) ;  /* 0x0000000000088947 */ /* 0x000fea0003800000 */
[----:B------:R0:W5:Y:S01]  /*0cb0*/  LD.E R153, desc[UR36][R4.64] ;  /* 0x0000002404997980 */ /* 0x000162000c101900 */
[----:B------:R-:W-:Y:S05]  /*0cc0*/  BRA `(.L_x_8) ;  /* 0x0000000000247947 */ /* 0x000fea0003800000 */
.L_x_7:
[----:B------:R-:W-:Y:S02]  /*0cd0*/  ULDC.64 UR4, c[0x0][0x588] ;  /* 0x0001620000047ab9 */ /* 0x000fe40000000a00 */
[----:B------:R-:W-:-:S04]  /*0ce0*/  ISETP.NE.U32.AND P0, PT, RZ, UR4, PT ;  /* 0x00000004ff007c0c */ /* 0x000fc8000bf05070 */
[----:B------:R-:W-:-:S13]  /*0cf0*/  ISETP.NE.AND.EX P0, PT, RZ, UR5, PT, P0 ;  /* 0x00000005ff007c0c */ /* 0x000fda000bf05300 */
[----:B------:R-:W-:Y:S05]  /*0d00*/  @!P0 BRA `(.L_x_9) ;  /* 0x00000000000c8947 */ /* 0x000fea0003800000 */
[----:B------:R-:W0:Y:S02]  /*0d10*/  LDC.64 R4, c[0x0][0x588] ;  /* 0x00016200ff047b82 */ /* 0x000e240000000a00 */
[----:B0-----:R1:W5:Y:S01]  /*0d20*/  LDG.E R153, desc[UR36][R4.64] ;  /* 0x0000002404997981 */ /* 0x001362000c1e1900 */
[----:B------:R-:W-:Y:S05]  /*0d30*/  BRA `(.L_x_8) ;  /* 0x0000000000087947 */ /* 0x000fea0003800000 */
.L_x_9:
[----:B------:R-:W-:Y:S02]  /*0d40*/  ULDC UR4, c[0x0][0x580] ;  /* 0x0001600000047ab9 */ /* 0x000fe40000000800 */
[----:B------:R-:W-:-:S07]  /*0d50*/  IMAD.U32 R153, RZ, RZ, UR4 ;  /* 0x00000004ff997e24 */ /* 0x000fce000f8e00ff */
.L_x_8:
[----:B------:R-:W-:Y:S02]  /*0d60*/  ULDC.64 UR4, c[0x0][0x5a0] ;  /* 0x0001680000047ab9 */ /* 0x000fe40000000a00 */
[----:B------:R-:W-:-:S04]  /*0d70*/  ISETP.NE.U32.AND P0, PT, RZ, UR4, PT ;  /* 0x00000004ff007c0c */ /* 0x000fc8000bf05070 */
[----:B------:R-:W-:-:S13]  /*0d80*/  ISETP.NE.AND.EX P0, PT, RZ, UR5, PT, P0 ;  /* 0x00000005ff007c0c */ /* 0x000fda000bf05300 */
[----:B------:R-:W-:Y:S05]  /*0d90*/  @!P0 BRA `(.L_x_10) ;  /* 0x00000000001c8947 */ /* 0x000fea0003800000 */
[----:B01----:R-:W0:Y:S02]  /*0da0*/  LDC.64 R4, c[0x0][0x5a0] ;  /* 0x00016800ff047b82 */ /* 0x003e240000000a00 */
[----:B0-----:R-:W2:Y:S02]  /*0db0*/  LDG.E.64 R4, desc[UR36][R4.64] ;  /* 0x0000002404047981 */ /* 0x001ea4000c1e1b00 */
[----:B--2---:R-:W-:-:S04]  /*0dc0*/  ISETP.NE.U32.AND P0, PT, R4, RZ, PT ;  /* 0x000000ff0400720c */ /* 0x004fc80003f05070 */
[----:B------:R-:W-:-:S13]  /*0dd0*/  ISETP.NE.AND.EX P0, PT, R5, RZ, PT, P0 ;  /* 0x000000ff0500720c */ /* 0x000fda0003f05300 */
[----:B------:R-:W-:Y:S05]  /*0de0*/  @!P0 BRA `(.L_x_10) ;  /* 0x0000000000088947 */ /* 0x000fea0003800000 */
[----:B------:R0:W5:Y:S01]  /*0df0*/  LD.E R154, desc[UR36][R4.64] ;  /* 0x00000024049a7980 */ /* 0x000162000c101900 */
[----:B------:R-:W-:Y:S05]  /*0e00*/  BRA `(.L_x_11) ;  /* 0x0000000000247947 */ /* 0x000fea0003800000 */
.L_x_10:
[----:B------:R-:W-:Y:S02]  /*0e10*/  ULDC.64 UR4, c[0x0][0x590] ;  /* 0x0001640000047ab9 */ /* 0x000fe40000000a00 */
[----:B------:R-:W-:-:S04]  /*0e20*/  ISETP.NE.U32.AND P0, PT, RZ, UR4, PT ;  /* 0x00000004ff007c0c */ /* 0x000fc8000bf05070 */
[----:B------:R-:W-:-:S13]  /*0e30*/  ISETP.NE.AND.EX P0, PT, RZ, UR5, PT, P0 ;  /* 0x00000005ff007c0c */ /* 0x000fda000bf05300 */
[----:B------:R-:W-:Y:S05]  /*0e40*/  @!P0 BRA `(.L_x_12) ;  /* 0x00000000000c8947 */ /* 0x000fea0003800000 */
[----:B------:R-:W2:Y:S02]  /*0e50*/  LDC.64 R154, c[0x0][0x590] ;  /* 0x00016400ff9a7b82 */ /* 0x000ea40000000a00 */
[----:B--2---:R2:W5:Y:S01]  /*0e60*/  LDG.E R154, desc[UR36][R154.64] ;  /* 0x000000249a9a7981 */ /* 0x004562000c1e1900 */
[----:B------:R-:W-:Y:S05]  /*0e70*/  BRA `(.L_x_11) ;  /* 0x0000000000087947 */ /* 0x000fea0003800000 */
.L_x_12:
[----:B------:R-:W-:Y:S02]  /*0e80*/  ULDC UR4, c[0x0][0x584] ;  /* 0x0001610000047ab9 */ /* 0x000fe40000000800 */
[----:B------:R-:W-:-:S07]  /*0e90*/  IMAD.U32 R154, RZ, RZ, UR4 ;  /* 0x00000004ff9a7e24 */ /* 0x000fce000f8e00ff */
.L_x_11:
[----:B------:R-:W-:-:S13]  /*0ea0*/  LOP3.LUT P0, RZ, R0, 0xff, RZ, 0xc0, !PT ;  /* 0x000000ff00ff7812 */ /* 0x000fda000780c0ff */
[----:B------:R-:W-:Y:S05]  /*0eb0*/  @!P0 EXIT ;  /* 0x000000000000894d */ /* 0x000fea0003800000 */
[----:B------:R-:W-:Y:S01]  /*0ec0*/  ULDC UR4, c[0x0][0x28c] ;  /* 0x0000a30000047ab9 */ /* 0x000fe20000000800 */
[----:B------:R-:W-:Y:S01]  /*0ed0*/  UMOV UR38, URZ ;  /* 0x0000003f00267c82 */ /* 0x000fe20008000000 */
[----:B------:R-:W-:Y:S01]  /*0ee0*/  UIADD3 UR4, UR4, 0x3f, URZ ;  /* 0x0000003f04047890 */ /* 0x000fe2000fffe03f */
[----:B------:R-:W-:-:S03]  /*0ef0*/  UMOV UR39, URZ ;  /* 0x0000003f00277c82 */ /* 0x000fc60008000000 */
[----:B------:R-:W-:-:S04]  /*0f00*/  USHF.R.S32.HI UR5, URZ, 0x1f, UR4 ;  /* 0x0000001f3f057899 */ /* 0x000fc80008011404 */
[----:B------:R-:W-:-:S04]  /*0f10*/  ULEA.HI UR5, UR5, UR4, URZ, 0x6 ;  /* 0x0000000405057291 */ /* 0x000fc8000f8f303f */
[----:B------:R-:W-:-:S12]  /*0f20*/  USHF.R.S32.HI UR40, URZ, 0x6, UR5 ;  /* 0x000000063f287899 */ /* 0x000fd80008011405 */
.L_x_290:
[----:B------:R-:W-:Y:S01]  /*0f30*/  LOP3.LUT R0, R18, 0x80, RZ, 0xc0, !PT ;  /* 0x0000008012007812 */ /* 0x000fe200078ec0ff */
[----:B---3--:R-:W3:Y:S01]  /*0f40*/  S2UR UR7, SR_CgaCtaId ;  /* 0x00000000000779c3 */ /* 0x008ee20000008800 */
[----:B------:R-:W-:Y:S02]  /*0f50*/  UMOV UR6, 0x400 ;  /* 0x0000040000067882 */ /* 0x000fe40000000000 */
[----:B------:R-:W-:-:S06]  /*0f60*/  SHF.R.U32.HI R0, RZ, 0x7, R0 ;  /* 0x00000007ff007819 */ /* 0x000fcc0000011600 */
[----:B----4-:R-:W4:Y:S01]  /*0f70*/  SHFL.IDX PT, R0, R0, RZ, 0x1f ;  /* 0x00001fff00007589 */ /* 0x010f2200000e0000 */
[----:B---3--:R-:W-:Y:S01]  /*0f80*/  ULEA UR6, UR7, UR6, 0x18 ;  /* 0x0000000607067291 */ /* 0x008fe2000f8ec03f */
[----:B----4-:R-:W-:-:S13]  /*0f90*/  R2UR UR4, R0 ;  /* 0x00000000000472ca */ /* 0x010fda00000e0000 */
[----:B------:R-:W-:-:S04]  /*0fa0*/  ULEA.HI UR5, UR4, UR4, URZ, 0x1 ;  /* 0x0000000404057291 */ /* 0x000fc8000f8f083f */
[----:B------:R-:W-:-:S04]  /*0fb0*/  ULOP3.LUT UR5, UR5, 0xffffe, URZ, 0xc0, !UPT ;  /* 0x000ffffe05057892 */ /* 0x000fc8000f8ec03f */
[----:B------:R-:W-:-:S03]  /*0fc0*/  UIADD3 UR5, UR4, -UR5, URZ ;  /* 0x8000000504057290 */ /* 0x000fc6000fffe03f */
[----:B------:R-:W-:Y:S01]  /*0fd0*/  ULDC UR4, c[0x0][0x28c] ;  /* 0x0000a30000047ab9 */ /* 0x000fe20000000800 */
[----:B------:R-:W-:Y:S01]  /*0fe0*/  ULEA UR5, UR5, UR6, 0xc ;  /* 0x0000000605057291 */ /* 0x000fe2000f8e603f */
[----:B------:R-:W-:-:S03]  /*0ff0*/  ISETP.LT.AND P0, PT, RZ, UR4, PT ;  /* 0x00000004ff007c0c */ /* 0x000fc6000bf01270 */
[----:B------:R-:W-:-:S04]  /*1000*/  UIADD3 UR5, UR5, 0x100, URZ ;  /* 0x0000010005057890 */ /* 0x000fc8000fffe03f */
[----:B------:R-:W-:-:S04]  /*1010*/  USHF.R.U32.HI UR5, URZ, 0x4, UR5 ;  /* 0x000000043f057899 */ /* 0x000fc80008011605 */
[----:B------:R-:W-:Y:S02]  /*1020*/  ULOP3.LUT UR41, UR5, 0x3fff, URZ, 0xc0, !UPT ;  /* 0x00003fff05297892 */ /* 0x000fe4000f8ec03f */
[----:B------:R-:W-:Y:S10]  /*1030*/  @P0 BRA `(.L_x_13) ;  /* 0x0000000000400947 */ /* 0x000ff40003800000 */
[----:B------:R-:W-:Y:S01]  /*1040*/  MOV R0, 0x0 ;  /* 0x0000000000007802 */ /* 0x000fe20000000f00 */
[----:B------:R-:W-:Y:S01]  /*1050*/  ULDC.64 UR4, c[0x4][0x68] ;  /* 0x01001a0000047ab9 */ /* 0x000fe20000000a00 */
[----:B------:R-:W-:Y:S01]  /*1060*/  ULDC.64 UR6, c[0x4][0x8] ;  /* 0x0100020000067ab9 */ /* 0x000fe20000000a00 */
[----:B01----:R-:W-:Y:S01]  /*1070*/  IMAD.U32 R4, RZ, RZ, UR4 ;  /* 0x00000004ff047e24 */ /* 0x003fe2000f8e00ff */
[----:B------:R0:W1:Y:S01]  /*1080*/  LDC.64 R14, c[0x4][R0] ;  /* 0x01000000000e7b82 */ /* 0x0000620000000a00 */
[----:B------:R-:W-:Y:S01]  /*1090*/  IMAD.U32 R5, RZ, RZ, UR5 ;  /* 0x00000005ff057e24 */ /* 0x000fe2000f8e00ff */
[----:B------:R-:W-:Y:S01]  /*10a0*/  ULDC.64 UR4, c[0x4][0x70] ;  /* 0x01001c0000047ab9 */ /* 0x000fe20000000a00 */
[----:B------:R-:W-:Y:S02]  /*10b0*/  IMAD.U32 R10, RZ, RZ, UR6 ;  /* 0x00000006ff0a7e24 */ /* 0x000fe4000f8e00ff */
[----:B------:R-:W-:Y:S02]  /*10c0*/  IMAD.U32 R6, RZ, RZ, UR4 ;  /* 0x00000004ff067e24 */ /* 0x000fe4000f8e00ff */
[----:B------:R-:W-:-:S02]  /*10d0*/  IMAD.U32 R7, RZ, RZ, UR5 ;  /* 0x00000005ff077e24 */ /* 0x000fc4000f8e00ff */
[----:B------:R-:W-:Y:S02]  /*10e0*/  IMAD.U32 R11, RZ, RZ, UR7 ;  /* 0x00000007ff0b7e24 */ /* 0x000fe4000f8e00ff */
[----:B------:R-:W-:Y:S02]  /*10f0*/  IMAD.MOV.U32 R8, RZ, RZ, 0x1e1 ;  /* 0x000001e1ff087424 */ /* 0x000fe400078e00ff */
[----:B------:R-:W-:Y:S02]  /*1100*/  IMAD.MOV.U32 R12, RZ, RZ, 0x1 ;  /* 0x00000001ff0c7424 */ /* 0x000fe400078e00ff */
[----:B0-----:R-:W-:-:S07]  /*1110*/  IMAD.MOV.U32 R13, RZ, RZ, RZ ;  /* 0x000000ffff0d7224 */ /* 0x001fce00078e00ff */
[----:B------:R-:W-:-:S07]  /*1120*/  LEPC R20, `(.L_x_13) ;  /* 0x000000001014794e */ /* 0x000fce0000000000 */
[----:B-12--5:R-:W-:Y:S05]  /*1130*/  CALL.ABS.NOINC R14 ;  /* 0x000000000e007343 */ /* 0x026fea0003c00000 */
.L_x_13:
[----:B------:R-:W-:-:S04]  /*1140*/  LOP3.LUT R0, R19, 0x1, RZ, 0xfc, !PT ;  /* 0x0000000113007812 */ /* 0x000fc800078efcff */
[----:B------:R-:W-:-:S13]  /*1150*/  ISETP.NE.AND P0, PT, R0, 0x3, PT ;  /* 0x000000030000780c */ /* 0x000fda0003f05270 */
[----:B------:R-:W-:Y:S05]  /*1160*/  @!P0 BRA `(.L_x_14) ;  /* 0x0000000000048947 */ /* 0x000fea0003800000 */
[----:B------:R-:W-:Y:S01]  /*1170*/  BPT.TRAP 0x1 ;  /* 0x000000040000795c */ /* 0x000fe20000300000 */
.L_x_14:
[----:B------:R-:W3:Y:S01]  /*1180*/  S2UR UR5, SR_CgaCtaId ;  /* 0x00000000000579c3 */ /* 0x000ee20000008800 */
[----:B------:R-:W-:Y:S01]  /*1190*/  UMOV UR4, 0x400 ;  /* 0x0000040000047882 */ /* 0x000fe20000000000 */
[----:B------:R-:W-:Y:S02]  /*11a0*/  IMAD.U32 R0, RZ, RZ, UR38 ;  /* 0x00000026ff007e24 */ /* 0x000fe4000f8e00ff */
[----:B------:R-:W-:-:S03]  /*11b0*/  IMAD.U32 R3, RZ, RZ, UR39 ;  /* 0x00000027ff037e24 */ /* 0x000fc6000f8e00ff */
[----:B------:R-:W-:Y:S01]  /*11c0*/  SHF.L.U32 R0, R0, 0x1f, RZ ;  /* 0x0000001f00007819 */ /* 0x000fe200000006ff */
[----:B---3--:R-:W-:-:S06]  /*11d0*/  ULEA UR4, UR5, UR4, 0x18 ;  /* 0x0000000405047291 */ /* 0x008fcc000f8ec03f */
[----:B------:R-:W-:-:S04]  /*11e0*/  IMAD.U32 R6, RZ, RZ, UR4 ;  /* 0x00000004ff067e24 */ /* 0x000fc8000f8e00ff */
[----:B------:R-:W-:-:S04]  /*11f0*/  IMAD R3, R3, 0x8, R6 ;  /* 0x0000000803037824 */ /* 0x000fc800078e0206 */
[----:B------:R3:W4:Y:S01]  /*1200*/  SYNCS.PHASECHK.TRANS64.TRYWAIT P1, [R3+URZ], R0 ;  /* 0x00000000030075a7 */ /* 0x000722000802017f */
[----:B------:R-:W-:Y:S05]  /*1210*/  @!P0 BRA `(.L_x_15) ;  /* 0x0000000000048947 */ /* 0x000fea0003800000 */
[----:B------:R-:W-:Y:S01]  /*1220*/  BPT.TRAP 0x1 ;  /* 0x000000040000795c */ /* 0x000fe20000300000 */
.L_x_15:
[----:B----4-:R-:W-:Y:S05]  /*1230*/  @P1 BRA `(.L_x_16) ;  /* 0x0000000000081947 */ /* 0x010fea0003800000 */
[----:B------:R-:W4:Y:S02]  /*1240*/  SYNCS.PHASECHK.TRANS64.TRYWAIT P1, [R3+URZ], R0 ;  /* 0x00000000030075a7 */ /* 0x000f24000802017f */
[----:B----4-:R-:W-:Y:S05]  /*1250*/  @!P1 BRA `(.L_x_17) ;  /* 0x00000088001c9947 */ /* 0x010fea0003800000 */
.L_x_16:
[----:B------:R-:W-:-:S04]  /*1260*/  UISETP.LT.AND UP0, UPT, UR40, 0x1, UPT ;  /* 0x000000012800788c */ /* 0x000fc8000bf01270 */
[----:B------:R-:W-:-:S06]  /*1270*/  USEL UR4, UR40, 0x1, UP0 ;  /* 0x0000000128047887 */ /* 0x000fcc0008000000 */
[----:B---34-:R-:W-:Y:S01]  /*1280*/  IMAD.U32 R0, RZ, RZ, UR4 ;  /* 0x00000004ff007e24 */ /* 0x018fe2000f8e00ff */
[----:B------:R-:W-:Y:S05]  /*1290*/  WARPSYNC.ALL ;  /* 0x0000000000007948 */ /* 0x000fea0003800000 */
[----:B------:R-:W-:-:S04]  /*12a0*/  IADD3 R0, -R0, UR40, RZ ;  /* 0x0000002800007c10 */ /* 0x000fc8000fffe1ff */
[----:B------:R-:W-:Y:S02]  /*12b0*/  ISETP.GE.AND P1, PT, R0, 0x1, PT ;  /* 0x000000010000780c */ /* 0x000fe40003f26270 */
[----:B------:R-:W-:Y:S01]  /*12c0*/  R2UR UR4, R6 ;  /* 0x00000000060472ca */ /* 0x000fe200000e0000 */
[----:B------:R-:W-:Y:S01]  /*12d0*/  ULOP3.LUT UR41, UR41, 0x10000, URZ, 0xfc, !UPT ;  /* 0x0001000029297892 */ /* 0x000fe2000f8efc3f */
[----:B------:R-:W-:Y:S01]  /*12e0*/  WARPGROUP.ARRIVE ;  /* 0x00000000000079c5 */ /* 0x000fe20000000000 */
[----:B------:R-:W-:Y:S01]  /*12f0*/  UMOV UR5, 0x80000020 ;  /* 0x8000002000057882 */ /* 0x000fe20000000000 */
[----:B------:R-:W-:-:S09]  /*1300*/  UMOV UR7, 0x80000020 ;  /* 0x8000002000077882 */ /* 0x000fd20000000000 */
[----:B------:R-:W-:-:S04]  /*1310*/  UIADD3 UR4, UR4, 0x8100, URZ ;  /* 0x0000810004047890 */ /* 0x000fc8000fffe03f */
[----:B------:R-:W-:-:S04]  /*1320*/  USHF.R.U32.HI UR4, URZ, 0x4, UR4 ;  /* 0x000000043f047899 */ /* 0x000fc80008011604 */
[----:B------:R-:W-:-:S04]  /*1330*/  ULOP3.LUT UR4, UR4, 0x3fff, URZ, 0xc0, !UPT ;  /* 0x00003fff04047892 */ /* 0x000fc8000f8ec03f */
[----:B------:R-:W-:Y:S02]  /*1340*/  ULOP3.LUT UR9, UR4, 0x10000, URZ, 0xfc, !UPT ;  /* 0x0001000004097892 */ /* 0x000fe4000f8efc3f */
[----:B------:R-:W-:Y:S02]  /*1350*/  ULEA UR4, UR39, UR41, 0x9 ;  /* 0x0000002927047291 */ /* 0x000fe4000f8e483f */
[----:B------:R-:W-:-:S09]  /*1360*/  ULEA UR6, UR39, UR9, 0xa ;  /* 0x0000000927067291 */ /* 0x000fd2000f8e503f */
[----:B------:R-:W-:Y:S01]  /*1370*/  IGMMA.64x256x32.S8.S8 R24, gdesc[UR4], RZ, !UPT, gsb0 ;  /* 0x06600000041879f1 */ /* 0x000fe2000c0410ff */
[----:B------:R-:W-:Y:S02]  /*1380*/  UIADD3 UR4, UR4, 0x2, URZ ;  /* 0x0000000204047890 */ /* 0x000fe4000fffe03f */
[----:B------:R-:W-:Y:S01]  /*1390*/  UIADD3 UR6, UR6, 0x2, URZ ;  /* 0x0000000206067890 */ /* 0x000fe2000fffe03f */
[----:B------:R-:W-:Y:S01]  /*13a0*/  UMOV UR5, 0x80000020 ;  /* 0x8000002000057882 */ /* 0x000fe20000000000 */
[----:B------:R-:W-:Y:S01]  /*13b0*/  UMOV UR7, 0x80000020 ;  /* 0x8000002000077882 */ /* 0x000fe20000000000 */
[----:B------:R-:W-:Y:S02]  /*13c0*/  WARPGROUP.DEPBAR.LE gsb0, 0x0 ;  /* 0x00008000000079c5 */ /* 0x000fe40000010000 */
[----:B------:R-:W-:-:S06]  /*13d0*/  WARPGROUP.ARRIVE ;  /* 0x00000000000079c5 */ /* 0x000fcc0000000000 */
[----:B------:R-:W-:Y:S03]  /*13e0*/  IGMMA.64x256x32.S8.S8 R24, gdesc[UR4], R24, gsb0 ;  /* 0x06600000041879f1 */ /* 0x000fe60008041018 */
[----:B------:R-:W-:Y:S02]  /*13f0*/  WARPGROUP.DEPBAR.LE gsb0, 0x0 ;  /* 0x00008000000079c5 */ /* 0x000fe40000010000 */
[----:B------:R-:W-:Y:S05]  /*1400*/  @!P1 BRA `(.L_x_18) ;  /* 0x0000000000e09947 */ /* 0x000fea0003800000 */
[----:B------:R-:W-:Y:S02]  /*1410*/  UIADD3 UR4, UR39, 0x1, URZ ;  /* 0x0000000127047890 */ /* 0x000fe4000fffe03f */
[----:B------:R-:W-:Y:S02]  /*1420*/  IMAD.U32 R3, RZ, RZ, UR39 ;  /* 0x00000027ff037e24 */ /* 0x000fe4000f8e00ff */
[----:B------:R-:W-:-:S04]  /*1430*/  UISETP.NE.AND UP0, UPT, UR4, 0x4, UPT ;  /* 0x000000040400788c */ /* 0x000fc8000bf05270 */
[----:B------:R-:W-:Y:S02]  /*1440*/  USEL UR5, URZ, 0x1, UP0 ;  /* 0x000000013f057887 */ /* 0x000fe40008000000 */
[----:B------:R-:W-:Y:S02]  /*1450*/  USEL UR8, UR4, URZ, UP0 ;  /* 0x0000003f04087287 */ /* 0x000fe40008000000 */
[----:B------:R-:W-:-:S06]  /*1460*/  ULOP3.LUT UR5, UR38, UR5, URZ, 0x3c, !UPT ;  /* 0x0000000526057292 */ /* 0x000fcc000f8e3c3f */
[----:B------:R-:W-:-:S07]  /*1470*/  IMAD.U32 R7, RZ, RZ, UR5 ;  /* 0x00000005ff077e24 */ /* 0x000fce000f8e00ff */
.L_x_25:
[----:B------:R-:W-:Y:S05]  /*1480*/  @!P0 BRA `(.L_x_19) ;  /* 0x0000000000048947 */ /* 0x000fea0003800000 */
[----:B------:R-:W-:Y:S01]  /*1490*/  BPT.TRAP 0x1 ;  /* 0x000000040000795c */ /* 0x000fe20000300000 */
.L_x_19:
[----:B------:R-:W3:Y:S01]  /*14a0*/  S2UR UR5, SR_CgaCtaId ;  /* 0x00000000000579c3 */ /* 0x000ee20000008800 */
[----:B------:R-:W-:Y:S01]  /*14b0*/  UMOV UR4, 0x400 ;  /* 0x0000040000047882 */ /* 0x000fe20000000000 */
[----:B01----:R-:W-:Y:S01]  /*14c0*/  IMAD.U32 R5, RZ, RZ, UR8 ;  /* 0x00000008ff057e24 */ /* 0x003fe2000f8e00ff */
[----:B------:R-:W-:Y:S01]  /*14d0*/  SHF.L.U32 R4, R7, 0x1f, RZ ;  /* 0x0000001f07047819 */ /* 0x000fe200000006ff */
[----:B---3--:R-:W-:-:S06]  /*14e0*/  ULEA UR4, UR5, UR4, 0x18 ;  /* 0x0000000405047291 */ /* 0x008fcc000f8ec03f */
[----:B------:R-:W-:-:S04]  /*14f0*/  IMAD.U32 R6, RZ, RZ, UR4 ;  /* 0x00000004ff067e24 */ /* 0x000fc8000f8e00ff */
[----:B------:R-:W-:-:S04]  /*1500*/  IMAD R5, R5, 0x8, R6 ;  /* 0x0000000805057824 */ /* 0x000fc800078e0206 */
[----:B------:R0:W1:Y:S01]  /*1510*/  SYNCS.PHASECHK.TRANS64.TRYWAIT P1, [R5+URZ], R4 ;  /* 0x00000004050075a7 */ /* 0x000062000802017f */
[----:B------:R-:W-:Y:S05]  /*1520*/  @!P0 BRA `(.L_x_20) ;  /* 0x0000000000048947 */ /* 0x000fea0003800000 */
[----:B------:R-:W-:Y:S01]  /*1530*/  BPT.TRAP 0x1 ;  /* 0x000000040000795c */ /* 0x000fe20000300000 */
.L_x_20:
[----:B-1----:R-:W-:Y:S05]  /*1540*/  @P1 BRA `(.L_x_21) ;  /* 0x0000000000081947 */ /* 0x002fea0003800000 */
[----:B------:R-:W1:Y:S02]  /*1550*/  SYNCS.PHASECHK.TRANS64.TRYWAIT P1, [R5+URZ], R4 ;  /* 0x00000004050075a7 */ /* 0x000e64000802017f */
[----:B-1----:R-:W-:Y:S05]  /*1560*/  @!P1 BRA `(.L_x_22) ;  /* 0x00000084006c9947 */ /* 0x002fea0003800000 */
.L_x_21:
[----:B------:R-:W-:Y:S01]  /*1570*/  ULEA UR4, UR8, UR41, 0x9 ;  /* 0x0000002908047291 */ /* 0x000fe2000f8e483f */
[----:B------:R-:W-:Y:S01]  /*1580*/  WARPGROUP.ARRIVE ;  /* 0x00000000000079c5 */ /* 0x000fe20000000000 */
[----:B------:R-:W-:Y:S01]  /*1590*/  ULEA UR6, UR8, UR9, 0xa ;  /* 0x0000000908067291 */ /* 0x000fe2000f8e503f */
[----:B------:R-:W-:Y:S01]  /*15a0*/  UMOV UR5, 0x80000020 ;  /* 0x8000002000057882 */ /* 0x000fe20000000000 */
[----:B------:R-:W-:-:S07]  /*15b0*/  UMOV UR7, 0x80000020 ;  /* 0x8000002000077882 */ /* 0x000fce0000000000 */
[----:B------:R-:W-:Y:S01]  /*15c0*/  IGMMA.64x256x32.S8.S8 R24, gdesc[UR4], R24, gsb0 ;  /* 0x06600000041879f1 */ /* 0x000fe20008041018 */
        /* <DEDUP_REMOVED lines=9> */
[----:B------:R-:W-:Y:S01]  /*1660*/  BPT.TRAP 0x1 ;  /* 0x000000040000795c */ /* 0x000fe20000300000 */
.L_x_23:
[----:B01----:R-:W-:Y:S01]  /*1670*/  IMAD R4, R3, 0x8, R6 ;  /* 0x0000000803047824 */ /* 0x003fe200078e0206 */
[----:B------:R-:W-:-:S03]  /*1680*/  ISETP.GT.U32.AND P1, PT, R19, 0x1, PT ;  /* 0x000000011300780c */ /* 0x000fc60003f24070 */
[----:B------:R-:W-:-:S05]  /*1690*/  VIADD R4, R4, 0x20 ;  /* 0x0000002004047836 */ /* 0x000fca0000000000 */
[----:B------:R-:W-:-:S04]  /*16a0*/  PRMT R4, RZ, 0x654, R4 ;  /* 0x00000654ff047816 */ /* 0x000fc80000000004 */
[----:B------:R0:W-:Y:S01]  /*16b0*/  SYNCS.ARRIVE.TRANS64.RED.A1T0 RZ, [R4+URZ], RZ ;  /* 0x000000ff04ff79a7 */ /* 0x0001e2000810043f */
[----:B------:R-:W-:Y:S05]  /*16c0*/  @P1 BRA `(.L_x_24) ;  /* 0x0000000000041947 */ /* 0x000fea0003800000 */
[----:B------:R-:W-:Y:S01]  /*16d0*/  BPT.TRAP 0x1 ;  /* 0x000000040000795c */ /* 0x000fe20000300000 */
.L_x_24:
[----:B------:R-:W-:Y:S01]  /*16e0*/  UIADD3 UR8, UR8, 0x1, URZ ;  /* 0x0000000108087890 */ /* 0x000fe2000fffe03f */
[C---:B------:R-:W-:Y:S01]  /*16f0*/  ISETP.GT.AND P2, PT, R0.reuse, 0x1, PT ;  /* 0x000000010000780c */ /* 0x040fe20003f44270 */
[----:B------:R-:W-:Y:S02]  /*1700*/  VIADD R3, R3, 0x1 ;  /* 0x0000000103037836 */ /* 0x000fe40000000000 */
[----:B------:R-:W-:Y:S01]  /*1710*/  UISETP.NE.AND UP0, UPT, UR8, 0x4, UPT ;  /* 0x000000040800788c */ /* 0x000fe2000bf05270 */
[----:B------:R-:W-:Y:S02]  /*1720*/  VIADD R0, R0, 0xffffffff ;  /* 0xffffffff00007836 */ /* 0x000fe40000000000 */
[C---:B------:R-:W-:Y:S01]  /*1730*/  ISETP.NE.AND P1, PT, R3.reuse, 0x4, PT ;  /* 0x000000040300780c */ /* 0x040fe20003f25270 */
[----:B------:R-:W-:Y:S02]  /*1740*/  USEL UR4, URZ, 0x1, UP0 ;  /* 0x000000013f047887 */ /* 0x000fe40008000000 */
[----:B------:R-:W-:Y:S01]  /*1750*/  USEL UR8, UR8, URZ, UP0 ;  /* 0x0000003f08087287 */ /* 0x000fe20008000000 */
[----:B------:R-:W-:-:S03]  /*1760*/  SEL R3, R3, RZ, P1 ;  /* 0x000000ff03037207 */ /* 0x000fc60000800000 */
[----:B------:R-:W-:Y:S01]  /*1770*/  LOP3.LUT R7, R7, UR4, RZ, 0x3c, !PT ;  /* 0x0000000407077c12 */ /* 0x000fe2000f8e3cff */
[----:B------:R-:W-:Y:S07]  /*1780*/  @P2 BRA `(.L_x_25) ;  /* 0xfffffffc003c2947 */ /* 0x000fee000383ffff */
.L_x_18:
[----:B------:R-:W3:Y:S02]  /*1790*/  LDC R0, c[0x0][0x28c] ;  /* 0x0000a300ff007b82 */ /* 0x000ee40000000800 */
[----:B---3--:R-:W-:-:S13]  /*17a0*/  ISETP.GE.AND P1, PT, R0, 0x1, PT ;  /* 0x000000010000780c */ /* 0x008fda0003f26270 */
[----:B------:R-:W-:Y:S05]  /*17b0*/  @!P1 BRA `(.L_x_26) ;  /* 0x0000000000389947 */ /* 0x000fea0003800000 */
[----:B------:R-:W-:Y:S05]  /*17c0*/  @!P0 BRA `(.L_x_27) ;  /* 0x0000000000048947 */ /* 0x000fea0003800000 */
[----:B------:R-:W-:Y:S01]  /*17d0*/  BPT.TRAP 0x1 ;  /* 0x000000040000795c */ /* 0x000fe20000300000 */
.L_x_27:
[----:B------:R-:W-:Y:S01]  /*17e0*/  UISETP.LT.AND UP0, UPT, UR40, 0x1, UPT ;  /* 0x000000012800788c */ /* 0x000fe2000bf01270 */
[----:B------:R-:W-:-:S03]  /*17f0*/  ISETP.GT.U32.AND P0, PT, R19, 0x1, PT ;  /* 0x000000011300780c */ /* 0x000fc60003f04070 */
[----:B------:R-:W-:-:S04]  /*1800*/  USEL UR4, UR40, 0x1, UP0 ;  /* 0x0000000128047887 */ /* 0x000fc80008000000 */
[----:B------:R-:W-:-:S04]  /*1810*/  UIADD3 UR4, UR39, UR40, -UR4 ;  /* 0x0000002827047290 */ /* 0x000fc8000fffe804 */
[----:B------:R-:W-:-:S04]  /*1820*/  USHF.L.U32 UR4, UR4, 0x3, URZ ;  /* 0x0000000304047899 */ /* 0x000fc8000800063f */
[----:B------:R-:W-:-:S06]  /*1830*/  ULOP3.LUT UR4, UR4, 0x18, URZ, 0xc0, !UPT ;  /* 0x0000001804047892 */ /* 0x000fcc000f8ec03f */
[----:B------:R-:W-:-:S05]  /*1840*/  IMAD.U32 R3, RZ, RZ, UR4 ;  /* 0x00000004ff037e24 */ /* 0x000fca000f8e00ff */
[----:B------:R-:W-:-:S04]  /*1850*/  IADD3 R0, R6, 0x20, R3 ;  /* 0x0000002006007810 */ /* 0x000fc80007ffe003 */
[----:B------:R-:W-:-:S04]  /*1860*/  PRMT R0, RZ, 0x654, R0 ;  /* 0x00000654ff007816 */ /* 0x000fc80000000000 */
[----:B------:R3:W-:Y:S01]  /*1870*/  SYNCS.ARRIVE.TRANS64.RED.A1T0 RZ, [R0+URZ], RZ ;  /* 0x000000ff00ff79a7 */ /* 0x0007e2000810043f */
[----:B------:R-:W-:Y:S05]  /*1880*/  @P0 BRA `(.L_x_26) ;  /* 0x0000000000040947 */ /* 0x000fea0003800000 */
[----:B------:R-:W-:Y:S01]  /*1890*/  BPT.TRAP 0x1 ;  /* 0x000000040000795c */ /* 0x000fe20000300000 */
.L_x_26:
[----:B------:R-:W4:Y:S01]  /*18a0*/  LDC R9, c[0x0][0x288] ;  /* 0x0000a200ff097b82 */ /* 0x000f220000000800 */
[--C-:B---3--:R-:W-:Y:S01]  /*18b0*/  SHF.R.U32.HI R0, RZ, 0x2, R18.reuse ;  /* 0x00000002ff007819 */ /* 0x108fe20000011612 */
[----:B------:R-:W-:Y:S01]  /*18c0*/  UIADD3 UR39, UR40, UR39, URZ ;  /* 0x0000002728277290 */ /* 0x000fe2000fffe03f */
[----:B01----:R-:W-:Y:S01]  /*18d0*/  SHF.R.U32.HI R5, RZ, 0x7, R18 ;  /* 0x00000007ff057819 */ /* 0x003fe20000011612 */
[----:B------:R-:W-:Y:S01]  /*18e0*/  ULDC UR8, c[0x0][0x284] ;  /* 0x0000a10000087ab9 */ /* 0x000fe20000000800 */
[----:B------:R-:W-:Y:S01]  /*18f0*/  LOP3.LUT R4, R18, 0x60, RZ, 0xc0, !PT ;  /* 0x0000006012047812 */ /* 0x000fe200078ec0ff */
[----:B------:R-:W-:Y:S01]  /*1900*/  USHF.R.U32.HI UR4, URZ, 0x2, UR39 ;  /* 0x000000023f047899 */ /* 0x000fe20008011627 */
[----:B------:R-:W-:Y:S01]  /*1910*/  LOP3.LUT R3, R0, 0x7, RZ, 0xc0, !PT ;  /* 0x0000000700037812 */ /* 0x000fe200078ec0ff */
[----:B------:R-:W-:Y:S01]  /*1920*/  UISETP.GT.U32.AND UP1, UPT, UR39, 0x3, UPT ;  /* 0x000000032700788c */ /* 0x000fe2000bf24070 */
[----:B------:R-:W-:Y:S01]  /*1930*/  LOP3.LUT R0, R5, 0x1, RZ, 0xc0, !PT ;  /* 0x0000000105007812 */ /* 0x000fe200078ec0ff */
[----:B------:R-:W-:Y:S01]  /*1940*/  ULOP3.LUT UR4, UR4, 0x1, URZ, 0xc0, !UPT ;  /* 0x0000000104047892 */ /* 0x000fe2000f8ec03f */
[----:B------:R-:W-:Y:S01]  /*1950*/  SHF.R.U32.HI R6, RZ, 0x1, R4 ;  /* 0x00000001ff067819 */ /* 0x000fe20000011604 */
[----:B------:R-:W-:Y:S01]  /*1960*/  IMAD.SHL.U32 R4, R18, 0x2, RZ ;  /* 0x0000000212047824 */ /* 0x000fe200078e00ff */
[----:B------:R-:W-:Y:S01]  /*1970*/  SHF.R.S32.HI R14, RZ, 0x1f, R22 ;  /* 0x0000001fff0e7819 */ /* 0x000fe20000011416 */
[----:B------:R-:W-:Y:S01]  /*1980*/  IMAD.SHL.U32 R8, R0, 0x40, RZ ;  /* 0x0000004000087824 */ /* 0x000fe200078e00ff */
[--C-:B------:R-:W-:Y:S01]  /*1990*/  IADD3 R5, RZ, -R6, -R3.reuse ;  /* 0x80000006ff057210 */ /* 0x100fe20007ffe803 */
[----:B------:R-:W-:Y:S01]  /*19a0*/  UISETP.NE.U32.AND UP0, UPT, UR4, 0x1, UPT ;  /* 0x000000010400788c */ /* 0x000fe2000bf05070 */
[----:B------:R-:W-:Y:S01]  /*19b0*/  LOP3.LUT R4, R4, 0x6, RZ, 0xc0, !PT ;  /* 0x0000000604047812 */ /* 0x000fe200078ec0ff */
[----:B------:R-:W-:Y:S01]  /*19c0*/  ULDC.64 UR6, c[0x0][0x5d0] ;  /* 0x0001740000067ab9 */ /* 0x000fe20000000a00 */
[----:B------:R-:W-:Y:S01]  /*19d0*/  LOP3.LUT R3, R8, 0x40, R3, 0xe2, !PT ;  /* 0x0000004008037812 */ /* 0x000fe200078ee203 */
[----:B------:R-:W-:Y:S01]  /*19e0*/  IMAD R7, R0, -0x40, R5 ;  /* 0xffffffc000077824 */ /* 0x000fe200078e0205 */
[----:B------:R-:W-:Y:S01]  /*19f0*/  LOP3.LUT R0, R18, 0x3, RZ, 0xc0, !PT ;  /* 0x0000000312007812 */ /* 0x000fe200078ec0ff */
[----:B------:R-:W-:Y:S01]  /*1a00*/  UISETP.LT.U32.AND UP1, UPT, UR40, 0x4, UP1 ;  /* 0x000000042800788c */ /* 0x000fe20008f21070 */
[----:B------:R-:W-:Y:S01]  /*1a10*/  PRMT R8, R4, 0x6540, R23 ;  /* 0x0000654004087816 */ /* 0x000fe20000000017 */
[----:B------:R-:W-:Y:S01]  /*1a20*/  IMAD.SHL.U32 R23, R23, 0x100, RZ ;  /* 0x0000010017177824 */ /* 0x000fe200078e00ff */
[----:B------:R-:W-:Y:S01]  /*1a30*/  UISETP.GT.U32.AND UP0, UPT, UR40, 0x3, !UP0 ;  /* 0x000000032800788c */ /* 0x000fe2000c704070 */
[----:B----4-:R-:W-:Y:S01]  /*1a40*/  IMAD R12, R0, -0x2, R9 ;  /* 0xfffffffe000c7824 */ /* 0x010fe200078e0209 */
[----:B------:R-:W-:Y:S01]  /*1a50*/  USEL UR5, URZ, 0x1, !UP1 ;  /* 0x000000013f057887 */ /* 0x000fe2000c800000 */
[----:B------:R-:W-:Y:S01]  /*1a60*/  IMAD.SHL.U32 R0, R152, 0x80, RZ ;  /* 0x0000008098007824 */ /* 0x000fe200078e00ff */
[----:B------:R-:W-:Y:S01]  /*1a70*/  ISETP.GE.AND P0, PT, R23, R9, PT ;  /* 0x000000091700720c */ /* 0x000fe20003f06270 */
[----:B------:R-:W-:Y:S01]  /*1a80*/  IMAD R5, R14, UR6, RZ ;  /* 0x000000060e057c24 */ /* 0x000fe2000f8e02ff */
[----:B------:R-:W-:Y:S01]  /*1a90*/  SHF.R.S32.HI R9, RZ, 0x1f, R8 ;  /* 0x0000001fff097819 */ /* 0x000fe20000011408 */
[----:B------:R-:W-:Y:S01]  /*1aa0*/  USEL UR4, URZ, 0x1, !UP0 ;  /* 0x000000013f047887 */ /* 0x000fe2000c000000 */
[----:B------:R-:W-:Y:S01]  /*1ab0*/  ISETP.GE.OR P0, PT, R0, UR8, P0 ;  /* 0x0000000800007c0c */ /* 0x000fe20008706670 */
[----:B------:R-:W-:Y:S01]  /*1ac0*/  IMAD.WIDE R10, R152, 0x80, RZ ;  /* 0x00000080980a7825 */ /* 0x000fe200078e02ff */
[----:B------:R-:W-:Y:S01]  /*1ad0*/  ULOP3.LUT UR39, UR39, 0x3, URZ, 0xc0, !UPT ;  /* 0x0000000327277892 */ /* 0x000fe2000f8ec03f */
[----:B------:R-:W-:Y:S01]  /*1ae0*/  IADD3 R160, -R0, UR8, R7 ;  /* 0x0000000800a07c10 */ /* 0x000fe2000fffe107 */
[----:B------:R-:W-:Y:S01]  /*1af0*/  ULOP3.LUT UR38, UR4, UR38, UR5, 0x96, !UPT ;  /* 0x0000002604267292 */ /* 0x000fe2000f8e9605 */
[----:B------:R-:W-:Y:S01]  /*1b00*/  IMAD R13, R22, UR7, R5 ;  /* 0x00000007160d7c24 */ /* 0x000fe2000f8e0205 */
[----:B------:R-:W-:Y:S01]  /*1b10*/  LOP3.LUT R161, R10, R3, R6, 0xfe, !PT ;  /* 0x000000030aa17212 */ /* 0x000fe200078efe06 */
[----:B------:R-:W-:-:S04]  /*1b20*/  IMAD.WIDE.U32 R4, R22, UR6, R8 ;  /* 0x0000000616047c25 */ /* 0x000fc8000f8e0008 */
[----:B------:R-:W-:Y:S02]  /*1b30*/  IMAD.IADD R5, R5, 0x1, R13 ;  /* 0x0000000105057824 */ /* 0x000fe400078e020d */
[----:B------:R-:W-:Y:S02]  /*1b40*/  IMAD.IADD R0, R12, 0x1, -R23 ;  /* 0x000000010c007824 */ /* 0x000fe400078e0a17 */
[----:B------:R-:W-:Y:S01]  /*1b50*/  IMAD.MOV.U32 R152, RZ, RZ, -0x1 ;  /* 0xffffffffff987424 */ /* 0x000fe200078e00ff */
[----:B------:R-:W-:Y:S06]  /*1b60*/  @P0 BRA `(.L_x_28) ;  /* 0x0000006000a00947 */ /* 0x000fec0003800000 */
[----:B------:R-:W0:Y:S01]  /*1b70*/  LDC.64 R12, c[0x0][0x5c8] ;  /* 0x00017200ff0c7b82 */ /* 0x000e220000000a00 */
[----:B------:R-:W-:Y:S01]  /*1b80*/  ULDC.64 UR4, c[0x0][0x5c0] ;  /* 0x0001700000047ab9 */ /* 0x000fe20000000a00 */
[----:B------:R-:W-:Y:S01]  /*1b90*/  BSSY B0, `(.L_x_28) ;  /* 0x0000625000007945 */ /* 0x000fe20003800000 */
[-C--:B0-----:R-:W-:Y:S02]  /*1ba0*/  IMAD R6, R11, R12.reuse, RZ ;  /* 0x0000000c0b067224 */ /* 0x081fe400078e02ff */
[----:B------:R-:W-:-:S04]  /*1bb0*/  IMAD.WIDE.U32 R4, R161, R12, R4 ;  /* 0x0000000ca1047225 */ /* 0x000fc800078e0004 */
[----:B------:R-:W-:Y:S01]  /*1bc0*/  IMAD R3, R161, R13, R6 ;  /* 0x0000000da1037224 */ /* 0x000fe200078e0206 */
[----:B------:R-:W-:-:S03]  /*1bd0*/  IADD3 R4, P0, R4, UR4, RZ ;  /* 0x0000000404047c10 */ /* 0x000fc6000ff1e0ff */
[----:B------:R-:W-:Y:S01]  /*1be0*/  IMAD.IADD R3, R5, 0x1, R3 ;  /* 0x0000000105037824 */ /* 0x000fe200078e0203 */
[----:B------:R-:W-:-:S04]  /*1bf0*/  LEA R6, P1, R12, R4, 0x3 ;  /* 0x000000040c067211 */ /* 0x000fc800078218ff */
[----:B------:R-:W-:Y:S02]  /*1c00*/  IADD3.X R5, R3, UR5, RZ, P0, !PT ;  /* 0x0000000503057c10 */ /* 0x000fe400087fe4ff */
[----:B-----5:R-:W-:Y:S02]  /*1c10*/  ISETP.NE.AND P0, PT, R154, RZ, PT ;  /* 0x000000ff9a00720c */ /* 0x020fe40003f05270 */
[----:B------:R-:W-:-:S11]  /*1c20*/  LEA.HI.X R7, R12, R5, R13, 0x3, P1 ;  /* 0x000000050c077211 */ /* 0x000fd600008f1c0d */
[----:B------:R-:W-:Y:S05]  /*1c30*/  @!P0 BRA `(.L_x_29) ;  /* 0x0000004800608947 */ /* 0x000fea0003800000 */
[----:B------:R-:W0:Y:S01]  /*1c40*/  LDC.64 R156, c[0x0][0x5b0] ;  /* 0x00016c00ff9c7b82 */ /* 0x000e220000000a00 */
[----:B------:R-:W-:Y:S01]  /*1c50*/  ULDC.64 UR4, c[0x0][0x5b8] ;  /* 0x00016e0000047ab9 */ /* 0x000fe20000000a00 */
[----:B------:R-:W-:Y:S01]  /*1c60*/  ISETP.GE.AND P1, PT, R160, 0x1, PT ;  /* 0x00000001a000780c */ /* 0x000fe20003f26270 */
[----:B------:R-:W-:Y:S01]  /*1c70*/  IMAD R3, R14, UR4, RZ ;  /* 0x000000040e037c24 */ /* 0x000fe2000f8e02ff */
[----:B------:R-:W-:Y:S01]  /*1c80*/  BSSY B1, `(.L_x_30) ;  /* 0x000000e000017945 */ /* 0x000fe20003800000 */
[----:B------:R-:W-:Y:S01]  /*1c90*/  IMAD.WIDE.U32 R20, R22, UR4, R8 ;  /* 0x0000000416147c25 */ /* 0x000fe2000f8e0008 */
[----:B------:R-:W-:Y:S02]  /*1ca0*/  ISETP.LT.OR P5, PT, R0, 0x1, !P1 ;  /* 0x000000010000780c */ /* 0x000fe40004fa1670 */
[----:B------:R-:W1:Y:S01]  /*1cb0*/  LDC.64 R158, c[0x0][0x5a8] ;  /* 0x00016a00ff9e7b82 */ /* 0x000e620000000a00 */
[----:B------:R-:W-:Y:S02]  /*1cc0*/  IMAD R3, R22, UR5, R3 ;  /* 0x0000000516037c24 */ /* 0x000fe4000f8e0203 */
[----:B------:R-:W-:-:S02]  /*1cd0*/  IMAD.MOV.U32 R14, RZ, RZ, R20 ;  /* 0x000000ffff0e7224 */ /* 0x000fc400078e0014 */
[----:B------:R-:W-:Y:S02]  /*1ce0*/  IMAD.IADD R15, R21, 0x1, R3 ;  /* 0x00000001150f7824 */ /* 0x000fe400078e0203 */
[-C--:B0-----:R-:W-:Y:S02]  /*1cf0*/  IMAD R10, R11, R156.reuse, RZ ;  /* 0x0000009c0b0a7224 */ /* 0x081fe400078e02ff */
[----:B------:R-:W-:-:S04]  /*1d00*/  IMAD.WIDE.U32 R8, R161, R156, R14 ;  /* 0x0000009ca1087225 */ /* 0x000fc800078e000e */
[----:B------:R-:W-:Y:S01]  /*1d10*/  IMAD R13, R161, R157, R10 ;  /* 0x0000009da10d7224 */ /* 0x000fe200078e020a */
[----:B-1----:R-:W-:-:S04]  /*1d20*/  IADD3 R8, P0, R8, R158, RZ ;  /* 0x0000009e08087210 */ /* 0x002fc80007f1e0ff */
[----:B------:R-:W-:Y:S01]  /*1d30*/  IADD3.X R9, R159, R9, R13, P0, !PT ;  /* 0x000000099f097210 */ /* 0x000fe200007fe40d */
[----:B------:R-:W-:Y:S08]  /*1d40*/  @P5 BRA `(.L_x_31) ;  /* 0x0000000000045947 */ /* 0x000ff00003800000 */
[----:B--2---:R0:W5:Y:S02]  /*1d50*/  LDG.E.U8 R155, desc[UR36][R8.64] ;  /* 0x00000024089b7981 */ /* 0x004164000c1e1100 */
.L_x_31:
[----:B------:R-:W-:Y:S05]  /*1d60*/  BSYNC B1 ;  /* 0x0000000000017941 */ /* 0x000fea0003800000 */
.L_x_30:
[----:B-----5:R-:W-:Y:S01]  /*1d70*/  LOP3.LUT R3, R155, 0xffff, RZ, 0xc0, !PT ;  /* 0x0000ffff9b037812 */ /* 0x020fe200078ec0ff */
[----:B------:R-:W-:Y:S01]  /*1d80*/  IMAD.SHL.U32 R10, R156, 0x8, RZ ;  /* 0x000000089c0a7824 */ /* 0x000fe200078e00ff */
[----:B------:R-:W-:Y:S01]  /*1d90*/  ISETP.LT.OR P2, PT, R0, 0x2, !P1 ;  /* 0x000000020000780c */ /* 0x000fe20004f41670 */
[----:B------:R-:W-:Y:S01]  /*1da0*/  BSSY B1, `(.L_x_32) ;  /* 0x000000e000017945 */ /* 0x000fe20003800000 */
[----:B------:R-:W-:Y:S02]  /*1db0*/  PRMT R3, R3, 0x8880, RZ ;  /* 0x0000888003037816 */ /* 0x000fe400000000ff */
[----:B------:R-:W-:Y:S02]  /*1dc0*/  SHF.L.U64.HI R11, R156, 0x3, R157 ;  /* 0x000000039c0b7819 */ /* 0x000fe4000001029d */
[----:B------:R-:W-:Y:S01]  /*1dd0*/  ISETP.GE.AND P0, PT, R160, 0x9, PT ;  /* 0x00000009a000780c */ /* 0x000fe20003f06270 */
[----:B------:R-:W-:Y:S02]  /*1de0*/  IMAD R12, R3, R154, RZ ;  /* 0x0000009a030c7224 */ /* 0x000fe400078e02ff */
[----:B------:R-:W-:-:S04]  /*1df0*/  IMAD.WIDE.U32 R10, R161, R156, R10 ;  /* 0x0000009ca10a7225 */ /* 0x000fc800078e000a */
[----:B------:R-:W-:Y:S01]  /*1e00*/  @!P5 IMAD R3, R24, R153, R12 ;  /* 0x000000991803d224 */ /* 0x000fe200078e020c */
[----:B------:R-:W-:Y:S01]  /*1e10*/  IADD3 R10, P3, P4, R20, R158, R10 ;  /* 0x0000009e140a7210 */ /* 0x000fe20007c7e00a */
[----:B------:R-:W-:-:S03]  /*1e20*/  IMAD.IADD R13, R13, 0x1, R11 ;  /* 0x000000010d0d7824 */ /* 0x000fc600078e020b */
[----:B------:R1:W-:Y:S01]  /*1e30*/  @!P5 STG.E.U8 desc[UR36][R4.64], R3 ;  /* 0x000000030400d986 */ /* 0x0003e2000c101124 */
[----:B------:R-:W-:Y:S08]  /*1e40*/  @P2 BRA `(.L_x_33) ;  /* 0x00000000000c2947 */ /* 0x000ff00003800000 */
[----:B--2---:R-:W1:Y:S02]  /*1e50*/  LDG.E.U8 R155, desc[UR36][R8.64+0x1] ;  /* 0x00000124089b7981 */ /* 0x004e64000c1e1100 */
[----:B-1----:R-:W-:-:S05]  /*1e60*/  PRMT R3, R155, 0x8880, RZ ;  /* 0x000088809b037816 */ /* 0x002fca00000000ff */
[----:B------:R-:W-:-:S07]  /*1e70*/  IMAD R12, R3, R154, RZ ;  /* 0x0000009a030c7224 */ /* 0x000fce00078e02ff */
.L_x_33:
[----:B------:R-:W-:Y:S05]  /*1e80*/  BSYNC B1 ;  /* 0x0000000000017941 */ /* 0x000fea0003800000 */
.L_x_32:
[C---:B------:R-:W-:Y:S01]  /*1e90*/  ISETP.LT.OR P5, PT, R0.reuse, 0x1, !P0 ;  /* 0x000000010000780c */ /* 0x040fe200047a1670 */
[----:B------:R-:W-:Y:S01]  /*1ea0*/  @!P2 IMAD R25, R25, R153, R12 ;  /* 0x000000991919a224 */ /* 0x000fe200078e020c */
[----:B------:R-:W-:Y:S01]  /*1eb0*/  BSSY B1, `(.L_x_34) ;  /* 0x000000a000017945 */ /* 0x000fe20003800000 */
[----:B------:R-:W-:Y:S02]  /*1ec0*/  IADD3.X R11, R15, R159, R13, P3, P4 ;  /* 0x0000009f0f0b7210 */ /* 0x000fe40001fe840d */
[C---:B------:R-:W-:Y:S01]  /*1ed0*/  ISETP.LT.OR P3, PT, R0.reuse, 0x2, !P0 ;  /* 0x000000020000780c */ /* 0x040fe20004761670 */
[----:B------:R3:W-:Y:S01]  /*1ee0*/  @!P2 STG.E.U8 desc[UR36][R4.64+0x1], R25 ;  /* 0x000001190400a986 */ /* 0x0007e2000c101124 */
[C---:B------:R-:W-:Y:S02]  /*1ef0*/  ISETP.LT.OR P4, PT, R0.reuse, 0x9, !P1 ;  /* 0x000000090000780c */ /* 0x040fe40004f81670 */
[----:B------:R-:W-:-:S04]  /*1f00*/  ISETP.LT.OR P2, PT, R0, 0xa, !P1 ;  /* 0x0000000a0000780c */ /* 0x000fc80004f41670 */
[----:B------:R-:W-:Y:S09]  /*1f10*/  @P5 BRA `(.L_x_35) ;  /* 0x00000000000c5947 */ /* 0x000ff20003800000 */
[----:B--2---:R-:W1:Y:S02]  /*1f20*/  LDG.E.U8 R155, desc[UR36][R10.64] ;  /* 0x000000240a9b7981 */ /* 0x004e64000c1e1100 */
[----:B-1----:R-:W-:-:S05]  /*1f30*/  PRMT R3, R155, 0x8880, RZ ;  /* 0x000088809b037816 */ /* 0x002fca00000000ff */
[----:B------:R-:W-:-:S07]  /*1f40*/  IMAD R12, R3, R154, RZ ;  /* 0x0000009a030c7224 */ /* 0x000fce00078e02ff */
.L_x_35:
[----:B------:R-:W-:Y:S05]  /*1f50*/  BSYNC B1 ;  /* 0x0000000000017941 */ /* 0x000fea0003800000 */
.L_x_34:
[----:B-1----:R-:W-:Y:S01]  /*1f60*/  @!P5 IMAD R3, R26, R153, R12 ;  /* 0x000000991a03d224 */ /* 0x002fe200078e020c */
[----:B------:R-:W-:Y:S04]  /*1f70*/  BSSY B1, `(.L_x_36) ;  /* 0x0000006000017945 */ /* 0x000fe80003800000 */
[----:B------:R1:W-:Y:S01]  /*1f80*/  @!P5 STG.E.U8 desc[UR36][R6.64], R3 ;  /* 0x000000030600d986 */ /* 0x0003e2000c101124 */
[----:B------:R-:W-:Y:S05]  /*1f90*/  @P3 BRA `(.L_x_37) ;  /* 0x00000000000c3947 */ /* 0x000fea0003800000 */
[----:B--2---:R-:W1:Y:S02]  /*1fa0*/  LDG.E.U8 R155, desc[UR36][R10.64+0x1] ;  /* 0x000001240a9b7981 */ /* 0x004e64000c1e1100 */
[----:B-1----:R-:W-:-:S05]  /*1fb0*/  PRMT R3, R155, 0x8880, RZ ;  /* 0x000088809b037816 */ /* 0x002fca00000000ff */
[----:B------:R-:W-:-:S07]  /*1fc0*/  IMAD R12, R3, R154, RZ ;  /* 0x0000009a030c7224 */ /* 0x000fce00078e02ff */
.L_x_37:
[----:B------:R-:W-:Y:S05]  /*1fd0*/  BSYNC B1 ;  /* 0x0000000000017941 */ /* 0x000fea0003800000 */
.L_x_36:
[----:B------:R-:W-:Y:S01]  /*1fe0*/  @!P3 IMAD R27, R27, R153, R12 ;  /* 0x000000991b1bb224 */ /* 0x000fe200078e020c */
[----:B------:R-:W-:Y:S04]  /*1ff0*/  BSSY B1, `(.L_x_38) ;  /* 0x0000006000017945 */ /* 0x000fe80003800000 */
[----:B------:R4:W-:Y:S01]  /*2000*/  @!P3 STG.E.U8 desc[UR36][R6.64+0x1], R27 ;  /* 0x0000011b0600b986 */ /* 0x0009e2000c101124 */
[----:B------:R-:W-:Y:S05]  /*2010*/  @P4 BRA `(.L_x_39) ;  /* 0x00000000000c4947 */ /* 0x000fea0003800000 */
[----:B--2---:R-:W1:Y:S02]  /*2020*/  LDG.E.U8 R155, desc[UR36][R8.64+0x8] ;  /* 0x00000824089b7981 */ /* 0x004e64000c1e1100 */
[----:B-1----:R-:W-:-:S05]  /*2030*/  PRMT R3, R155, 0x8880, RZ ;  /* 0x000088809b037816 */ /* 0x002fca00000000ff */
[----:B------:R-:W-:-:S07]  /*2040*/  IMAD R12, R3, R154, RZ ;  /* 0x0000009a030c7224 */ /* 0x000fce00078e02ff */
.L_x_39:
[----:B------:R-:W-:Y:S05]  /*2050*/  BSYNC B1 ;  /* 0x0000000000017941 */ /* 0x000fea0003800000 */
.L_x_38:
[----:B-1----:R-:W-:Y:S01]  /*2060*/  @!P4 IMAD R3, R28, R153, R12 ;  /* 0x000000991c03c224 */ /* 0x002fe200078e020c */
[----:B------:R-:W-:Y:S04]  /*2070*/  BSSY B1, `(.L_x_40) ;  /* 0x0000006000017945 */ /* 0x000fe80003800000 */
[----:B------:R1:W-:Y:S01]  /*2080*/  @!P4 STG.E.U8 desc[UR36][R4.64+0x8], R3 ;  /* 0x000008030400c986 */ /* 0x0003e2000c101124 */
[----:B------:R-:W-:Y:S05]  /*2090*/  @P2 BRA `(.L_x_41) ;  /* 0x00000000000c2947 */ /* 0x000fea0003800000 */
[----:B--2---:R-:W1:Y:S02]  /*20a0*/  LDG.E.U8 R155, desc[UR36][R8.64+0x9] ;  /* 0x00000924089b7981 */ /* 0x004e64000c1e1100 */
[----:B-1----:R-:W-:-:S05]  /*20b0*/  PRMT R3, R155, 0x8880, RZ ;  /* 0x000088809b037816 */ /* 0x002fca00000000ff */
[----:B------:R-:W-:-:S07]  /*20c0*/  IMAD R12, R3, R154, RZ ;  /* 0x0000009a030c7224 */ /* 0x000fce00078e02ff */
.L_x_41:
[----:B------:R-:W-:Y:S05]  /*20d0*/  BSYNC B1 ;  /* 0x0000000000017941 */ /* 0x000fea0003800000 */
.L_x_40:
[C---:B------:R-:W-:Y:S01]  /*20e0*/  ISETP.LT.OR P4, PT, R0.reuse, 0x9, !P0 ;  /* 0x000000090000780c */ /* 0x040fe20004781670 */
[----:B------:R-:W-:Y:S01]  /*20f0*/  @!P2 IMAD R29, R29, R153, R12 ;  /* 0x000000991d1da224 */ /* 0x000fe200078e020c */
[----:B------:R-:W-:Y:S01]  /*2100*/  BSSY B1, `(.L_x_42) ;  /* 0x0000009000017945 */ /* 0x000fe20003800000 */
[C---:B------:R-:W-:Y:S02]  /*2110*/  ISETP.LT.OR P3, PT, R0.reuse, 0xa, !P0 ;  /* 0x0000000a0000780c */ /* 0x040fe40004761670 */
[C---:B------:R-:W-:Y:S01]  /*2120*/  ISETP.LT.OR P5, PT, R0.reuse, 0x11, !P1 ;  /* 0x000000110000780c */ /* 0x040fe20004fa1670 */
[----:B------:R0:W-:Y:S01]  /*2130*/  @!P2 STG.E.U8 desc[UR36][R4.64+0x9], R29 ;  /* 0x0000091d0400a986 */ /* 0x0001e2000c101124 */
[----:B------:R-:W-:-:S06]  /*2140*/  ISETP.LT.OR P2, PT, R0, 0x12, !P1 ;  /* 0x000000120000780c */ /* 0x000fcc0004f41670 */
[----:B------:R-:W-:Y:S07]  /*2150*/  @P4 BRA `(.L_x_43) ;  /* 0x00000000000c4947 */ /* 0x000fee0003800000 */
[----:B--2---:R-:W1:Y:S02]  /*2160*/  LDG.E.U8 R155, desc[UR36][R10.64+0x8] ;  /* 0x000008240a9b7981 */ /* 0x004e64000c1e1100 */
[----:B-1----:R-:W-:-:S05]  /*2170*/  PRMT R3, R155, 0x8880, RZ ;  /* 0x000088809b037816 */ /* 0x002fca00000000ff */
[----:B------:R-:W-:-:S07]  /*2180*/  IMAD R12, R3, R154, RZ ;  /* 0x0000009a030c7224 */ /* 0x000fce00078e02ff */
.L_x_43:
[----:B------:R-:W-:Y:S05]  /*2190*/  BSYNC B1 ;  /* 0x0000000000017941 */ /* 0x000fea0003800000 */
.L_x_42:
[----:B-1----:R-:W-:Y:S01]  /*21a0*/  @!P4 IMAD R3, R30, R153, R12 ;  /* 0x000000991e03c224 */ /* 0x002fe200078e020c */
[----:B------:R-:W-:Y:S04]  /*21b0*/  BSSY B1, `(.L_x_44) ;  /* 0x0000006000017945 */ /* 0x000fe80003800000 */
[----:B------:R1:W-:Y:S01]  /*21c0*/  @!P4 STG.E.U8 desc[UR36][R6.64+0x8], R3 ;  /* 0x000008030600c986 */ /* 0x0003e2000c101124 */
[----:B------:R-:W-:Y:S05]  /*21d0*/  @P3 BRA `(.L_x_45) ;  /* 0x00000000000c3947 */ /* 0x000fea0003800000 */
[----:B--2---:R-:W1:Y:S02]  /*21e0*/  LDG.E.U8 R155, desc[UR36][R10.64+0x9] ;  /* 0x000009240a9b7981 */ /* 0x004e64000c1e1100 */
[----:B-1----:R-:W-:-:S05]  /*21f0*/  PRMT R3, R155, 0x8880, RZ ;  /* 0x000088809b037816 */ /* 0x002fca00000000ff */
[----:B------:R-:W-:-:S07]  /*2200*/  IMAD R12, R3, R154, RZ ;  /* 0x0000009a030c7224 */ /* 0x000fce00078e02ff */
.L_x_45:
[----:B------:R-:W-:Y:S05]  /*2210*/  BSYNC B1 ;  /* 0x0000000000017941 */ /* 0x000fea0003800000 */
.L_x_44:
[----:B------:R-:W-:Y:S01]  /*2220*/  @!P3 IMAD R31, R31, R153, R12 ;  /* 0x000000991f1fb224 */ /* 0x000fe200078e020c */
[----:B------:R-:W-:Y:S04]  /*2230*/  BSSY B1, `(.L_x_46) ;  /* 0x0000006000017945 */ /* 0x000fe80003800000 */
[----:B------:R0:W-:Y:S01]  /*2240*/  @!P3 STG.E.U8 desc[UR36][R6.64+0x9], R31 ;  /* 0x0000091f0600b986 */ /* 0x0001e2000c101124 */
[----:B------:R-:W-:Y:S05]  /*2250*/  @P5 BRA `(.L_x_47) ;  /* 0x00000000000c5947 */ /* 0x000fea0003800000 */
[----:B--2---:R-:W1:Y:S02]  /*2260*/  LDG.E.U8 R155, desc[UR36][R8.64+0x10] ;  /* 0x00001024089b7981 */ /* 0x004e64000c1e1100 */
[----:B-1----:R-:W-:-:S05]  /*2270*/  PRMT R3, R155, 0x8880, RZ ;  /* 0x000088809b037816 */ /* 0x002fca00000000ff */
[----:B------:R-:W-:-:S07]  /*2280*/  IMAD R12, R3, R154, RZ ;  /* 0x0000009a030c7224 */ /* 0x000fce00078e02ff */
.L_x_47:
[----:B------:R-:W-:Y:S05]  /*2290*/  BSYNC B1 ;  /* 0x0000000000017941 */ /* 0x000fea0003800000 */
.L_x_46:
[----:B-1----:R-:W-:Y:S01]  /*22a0*/  @!P5 IMAD R3, R32, R153, R12 ;  /* 0x000000992003d224 */ /* 0x002fe200078e020c */
[----:B------:R-:W-:Y:S04]  /*22b0*/  BSSY B1, `(.L_x_48) ;  /* 0x0000006000017945 */ /* 0x000fe80003800000 */
[----:B------:R1:W-:Y:S01]  /*22c0*/  @!P5 STG.E.U8 desc[UR36][R4.64+0x10], R3 ;  /* 0x000010030400d986 */ /* 0x0003e2000c101124 */
[----:B------:R-:W-:Y:S05]  /*22d0*/  @P2 BRA `(.L_x_49) ;  /* 0x00000000000c2947 */ /* 0x000fea0003800000 */
[----:B--2---:R-:W1:Y:S02]  /*22e0*/  LDG.E.U8 R155, desc[UR36][R8.64+0x11] ;  /* 0x00001124089b7981 */ /* 0x004e64000c1e1100 */
[----:B-1----:R-:W-:-:S05]  /*22f0*/  PRMT R3, R155, 0x8880, RZ ;  /* 0x000088809b037816 */ /* 0x002fca00000000ff */
[----:B------:R-:W-:-:S07]  /*2300*/  IMAD R12, R3, R154, RZ ;  /* 0x0000009a030c7224 */ /* 0x000fce00078e02ff */
.L_x_49:
[----:B------:R-:W-:Y:S05]  /*2310*/  BSYNC B1 ;  /* 0x0000000000017941 */ /* 0x000fea0003800000 */
.L_x_48:
        /* <DEDUP_REMOVED lines=11> */
.L_x_51:
[----:B------:R-:W-:Y:S05]  /*23d0*/  BSYNC B1 ;  /* 0x0000000000017941 */ /* 0x000fea0003800000 */
.L_x_50:
[----:B-1----:R-:W-:Y:S01]  /*23e0*/  @!P4 IMAD R3, R34, R153, R12 ;  /* 0x000000992203c224 */ /* 0x002fe200078e020c */
[----:B------:R-:W-:Y:S04]  /*23f0*/  BSSY B1, `(.L_x_52) ;  /* 0x0000006000017945 */ /* 0x000fe80003800000 */
[----:B------:R1:W-:Y:S01]  /*2400*/  @!P4 STG.E.U8 desc[UR36][R6.64+0x10], R3 ;  /* 0x000010030600c986 */ /* 0x0003e2000c101124 */
[----:B------:R-:W-:Y:S05]  /*2410*/  @P3 BRA `(.L_x_53) ;  /* 0x00000000000c3947 */ /* 0x000fea0003800000 */
[----:B--2---:R-:W1:Y:S02]  /*2420*/  LDG.E.U8 R155, desc[UR36][R10.64+0x11] ;  /* 0x000011240a9b7981 */ /* 0x004e64000c1e1100 */
[----:B-1----:R-:W-:-:S05]  /*2430*/  PRMT R3, R155, 0x8880, RZ ;  /* 0x000088809b037816 */ /* 0x002fca00000000ff */
[----:B------:R-:W-:-:S07]  /*2440*/  IMAD R12, R3, R154, RZ ;  /* 0x0000009a030c7224 */ /* 0x000fce00078e02ff */
.L_x_53:
[----:B------:R-:W-:Y:S05]  /*2450*/  BSYNC B1 ;  /* 0x0000000000017941 */ /* 0x000fea0003800000 */
.L_x_52:
[----:B------:R-:W-:Y:S01]  /*2460*/  @!P3 IMAD R35, R35, R153, R12 ;  /* 0x000000992323b224 */ /* 0x000fe200078e020c */
[----:B------:R-:W-:Y:S04]  /*2470*/  BSSY B1, `(.L_x_54) ;  /* 0x0000006000017945 */ /* 0x000fe80003800000 */
[----:B------:R0:W-:Y:S01]  /*2480*/  @!P3 STG.E.U8 desc[UR36][R6.64+0x11], R35 ;  /* 0x000011230600b986 */ /* 0x0001e2000c101124 */
[----:B------:R-:W-:Y:S05]  /*2490*/  @P5 BRA `(.L_x_55) ;  /* 0x00000000000c5947 */ /* 0x000fea0003800000 */
[----:B--2---:R-:W1:Y:S02]  /*24a0*/  LDG.E.U8 R155, desc[UR36][R8.64+0x18] ;  /* 0x00001824089b7981 */ /* 0x004e64000c1e1100 */
[----:B-1----:R-:W-:-:S05]  /*24b0*/  PRMT R3, R155, 0x8880, RZ ;  /* 0x000088809b037816 */ /* 0x002fca00000000ff */
[----:B------:R-:W-:-:S07]  /*24c0*/  IMAD R12, R3, R154, RZ ;  /* 0x0000009a030c7224 */ /* 0x000fce00078e02ff */
.L_x_55:
[----:B------:R-:W-:Y:S05]  /*24d0*/  BSYNC B1 ;  /* 0x0000000000017941 */ /* 0x000fea0003800000 */
.L_x_54:
[----:B-1----:R-:W-:Y:S01]  /*24e0*/  @!P5 IMAD R3, R36, R153, R12 ;  /* 0x000000992403d224 */ /* 0x002fe200078e020c */
[----:B------:R-:W-:Y:S04]  /*24f0*/  BSSY B1, `(.L_x_56) ;  /* 0x0000006000017945 */ /* 0x000fe80003800000 */
[----:B------:R1:W-:Y:S01]  /*2500*/  @!P5 STG.E.U8 desc[UR36][R4.64+0x18], R3 ;  /* 0x000018030400d986 */ /* 0x0003e2000c101124 */
[----:B------:R-:W-:Y:S05]  /*2510*/  @P2 BRA `(.L_x_57) ;  /* 0x00000000000c2947 */ /* 0x000fea0003800000 */
[----:B--2---:R-:W1:Y:S02]  /*2520*/  LDG.E.U8 R155, desc[UR36][R8.64+0x19] ;  /* 0x00001924089b7981 */ /* 0x004e64000c1e1100 */
[----:B-1----:R-:W-:-:S05]  /*2530*/  PRMT R3, R155, 0x8880, RZ ;  /* 0x000088809b037816 */ /* 0x002fca00000000ff */
[----:B------:R-:W-:-:S07]  /*2540*/  IMAD R12, R3, R154, RZ ;  /* 0x0000009a030c7224 */ /* 0x000fce00078e02ff */
.L_x_57:
[----:B------:R-:W-:Y:S05]  /*2550*/  BSYNC B1 ;  /* 0x0000000000017941 */ /* 0x000fea0003800000 */
.L_x_56:
        /* <DEDUP_REMOVED lines=11> */
.L_x_59:
[----:B------:R-:W-:Y:S05]  /*2610*/  BSYNC B1 ;  /* 0x0000000000017941 */ /* 0x000fea0003800000 */
.L_x_58:
[----:B-1----:R-:W-:Y:S01]  /*2620*/  @!P4 IMAD R3, R38, R153, R12 ;  /* 0x000000992603c224 */ /* 0x002fe200078e020c */
[----:B------:R-:W-:Y:S04]  /*2630*/  BSSY B1, `(.L_x_60) ;  /* 0x0000006000017945 */ /* 0x000fe80003800000 */
[----:B------:R1:W-:Y:S01]  /*2640*/  @!P4 STG.E.U8 desc[UR36][R6.64+0x18], R3 ;  /* 0x000018030600c986 */ /* 0x0003e2000c101124 */
[----:B------:R-:W-:Y:S05]  /*2650*/  @P3 BRA `(.L_x_61) ;  /* 0x00000000000c3947 */ /* 0x000fea0003800000 */
[----:B--2---:R-:W1:Y:S02]  /*2660*/  LDG.E.U8 R155, desc[UR36][R10.64+0x19] ;  /* 0x000019240a9b7981 */ /* 0x004e64000c1e1100 */
[----:B-1----:R-:W-:-:S05]  /*2670*/  PRMT R3, R155, 0x8880, RZ ;  /* 0x000088809b037816 */ /* 0x002fca00000000ff */
[----:B------:R-:W-:-:S07]  /*2680*/  IMAD R12, R3, R154, RZ ;  /* 0x0000009a030c7224 */ /* 0x000fce00078e02ff */
.L_x_61:
[----:B------:R-:W-:Y:S05]  /*2690*/  BSYNC B1 ;  /* 0x0000000000017941 */ /* 0x000fea0003800000 */
.L_x_60:
[----:B------:R-:W-:Y:S01]  /*26a0*/  @!P3 IMAD R39, R39, R153, R12 ;  /* 0x000000992727b224 */ /* 0x000fe200078e020c */
[----:B------:R-:W-:Y:S04]  /*26b0*/  BSSY B1, `(.L_x_62) ;  /* 0x0000006000017945 */ /* 0x000fe80003800000 */
[----:B------:R0:W-:Y:S01]  /*26c0*/  @!P3 STG.E.U8 desc[UR36][R6.64+0x19], R39 ;  /* 0x000019270600b986 */ /* 0x0001e2000c101124 */
[----:B------:R-:W-:Y:S05]  /*26d0*/  @P5 BRA `(.L_x_63) ;  /* 0x00000000000c5947 */ /* 0x000fea0003800000 */
[----:B--2---:R-:W1:Y:S02]  /*26e0*/  LDG.E.U8 R155, desc[UR36][R8.64+0x20] ;  /* 0x00002024089b7981 */ /* 0x004e64000c1e1100 */
[----:B-1----:R-:W-:-:S05]  /*26f0*/  PRMT R3, R155, 0x8880, RZ ;  /* 0x000088809b037816 */ /* 0x002fca00000000ff */
[----:B------:R-:W-:-:S07]  /*2700*/  IMAD R12, R3, R154, RZ ;  /* 0x0000009a030c7224 */ /* 0x000fce00078e02ff */
.L_x_63:
[----:B------:R-:W-:Y:S05]  /*2710*/  BSYNC B1 ;  /* 0x0000000000017941 */ /* 0x000fea0003800000 */
.L_x_62:
[----:B-1----:R-:W-:Y:S01]  /*2720*/  @!P5 IMAD R3, R40, R153, R12 ;  /* 0x000000992803d224 */ /* 0x002fe200078e020c */
[----:B------:R-:W-:Y:S04]  /*2730*/  BSSY B1, `(.L_x_64) ;  /* 0x0000006000017945 */ /* 0x000fe80003800000 */
[----:B------:R1:W-:Y:S01]  /*2740*/  @!P5 STG.E.U8 desc[UR36][R4.64+0x20], R3 ;  /* 0x000020030400d986 */ /* 0x0003e2000c101124 */
[----:B------:R-:W-:Y:S05]  /*2750*/  @P2 BRA `(.L_x_65) ;  /* 0x00000000000c2947 */ /* 0x000fea0003800000 */
[----:B--2---:R-:W1:Y:S02]  /*2760*/  LDG.E.U8 R155, desc[UR36][R8.64+0x21] ;  /* 0x00002124089b7981 */ /* 0x004e64000c1e1100 */
[----:B-1----:R-:W-:-:S05]  /*2770*/  PRMT R3, R155, 0x8880, RZ ;  /* 0x000088809b037816 */ /* 0x002fca00000000ff */
[----:B------:R-:W-:-:S07]  /*2780*/  IMAD R12, R3, R154, RZ ;  /* 0x0000009a030c7224 */ /* 0x000fce00078e02ff */
.L_x_65:
[----:B------:R-:W-:Y:S05]  /*2790*/  BSYNC B1 ;  /* 0x0000000000017941 */ /* 0x000fea0003800000 */
.L_x_64:
        /* <DEDUP_REMOVED lines=11> */
.L_x_67:
[----:B------:R-:W-:Y:S05]  /*2850*/  BSYNC B1 ;  /* 0x0000000000017941 */ /* 0x000fea0003800000 */
.L_x_66:
[----:B-1----:R-:W-:Y:S01]  /*2860*/  @!P4 IMAD R3, R42, R153, R12 ;  /* 0x000000992a03c224 */ /* 0x002fe200078e020c */
[----:B------:R-:W-:Y:S04]  /*2870*/  BSSY B1, `(.L_x_68) ;  /* 0x0000006000017945 */ /* 0x000fe80003800000 */
[----:B------:R1:W-:Y:S01]  /*2880*/  @!P4 STG.E.U8 desc[UR36][R6.64+0x20], R3 ;  /* 0x000020030600c986 */ /* 0x0003e2000c101124 */
[----:B------:R-:W-:Y:S05]  /*2890*/  @P3 BRA `(.L_x_69) ;  /* 0x00000000000c3947 */ /* 0x000fea0003800000 */
[----:B--2---:R-:W1:Y:S02]  /*28a0*/  LDG.E.U8 R155, desc[UR36][R10.64+0x21] ;  /* 0x000021240a9b7981 */ /* 0x004e64000c1e1100 */
[----:B-1----:R-:W-:-:S05]  /*28b0*/  PRMT R3, R155, 0x8880, RZ ;  /* 0x000088809b037816 */ /* 0x002fca00000000ff */
[----:B------:R-:W-:-:S07]  /*28c0*/  IMAD R12, R3, R154, RZ ;  /* 0x0000009a030c7224 */ /* 0x000fce00078e02ff */
.L_x_69:
[----:B------:R-:W-:Y:S05]  /*28d0*/  BSYNC B1 ;  /* 0x0000000000017941 */ /* 0x000fea0003800000 */
.L_x_68:
[----:B------:R-:W-:Y:S01]  /*28e0*/  @!P3 IMAD R43, R43, R153, R12 ;  /* 0x000000992b2bb224 */ /* 0x000fe200078e020c */
[----:B------:R-:W-:Y:S04]  /*28f0*/  BSSY B1, `(.L_x_70) ;  /* 0x0000006000017945 */ /* 0x000fe80003800000 */
[----:B------:R0:W-:Y:S01]  /*2900*/  @!P3 STG.E.U8 desc[UR36][R6.64+0x21], R43 ;  /* 0x0000212b0600b986 */ /* 0x0001e2000c101124 */
[----:B------:R-:W-:Y:S05]  /*2910*/  @P5 BRA `(.L_x_71) ;  /* 0x00000000000c5947 */ /* 0x000fea0003800000 */
[----:B--2---:R-:W1:Y:S02]  /*2920*/  LDG.E.U8 R155, desc[UR36][R8.64+0x28] ;  /* 0x00002824089b7981 */ /* 0x004e64000c1e1100 */
[----:B-1----:R-:W-:-:S05]  /*2930*/  PRMT R3, R155, 0x8880, RZ ;  /* 0x000088809b037816 */ /* 0x002fca00000000ff */
[----:B------:R-:W-:-:S07]  /*2940*/  IMAD R12, R3, R154, RZ ;  /* 0x0000009a030c7224 */ /* 0x000fce00078e02ff */
.L_x_71:
[----:B------:R-:W-:Y:S05]  /*2950*/  BSYNC B1 ;  /* 0x0000000000017941 */ /* 0x000fea0003800000 */
.L_x_70:
[----:B-1----:R-:W-:Y:S01]  /*2960*/  @!P5 IMAD R3, R44, R153, R12 ;  /* 0x000000992c03d224 */ /* 0x002fe200078e020c */
[----:B------:R-:W-:Y:S04]  /*2970*/  BSSY B1, `(.L_x_72) ;  /* 0x0000006000017945 */ /* 0x000fe80003800000 */
[----:B------:R1:W-:Y:S01]  /*2980*/  @!P5 STG.E.U8 desc[UR36][R4.64+0x28], R3 ;  /* 0x000028030400d986 */ /* 0x0003e2000c101124 */
[----:B------:R-:W-:Y:S05]  /*2990*/  @P2 BRA `(.L_x_73) ;  /* 0x00000000000c2947 */ /* 0x000fea0003800000 */
[----:B--2---:R-:W1:Y:S02]  /*29a0*/  LDG.E.U8 R155, desc[UR36][R8.64+0x29] ;  /* 0x00002924089b7981 */ /* 0x004e64000c1e1100 */
[----:B-1----:R-:W-:-:S05]  /*29b0*/  PRMT R3, R155, 0x8880, RZ ;  /* 0x000088809b037816 */ /* 0x002fca00000000ff */
[----:B------:R-:W-:-:S07]  /*29c0*/  IMAD R12, R3, R154, RZ ;  /* 0x0000009a030c7224 */ /* 0x000fce00078e02ff */
.L_x_73:
[----:B------:R-:W-:Y:S05]  /*29d0*/  BSYNC B1 ;  /* 0x0000000000017941 */ /* 0x000fea0003800000 */
.L_x_72:
        /* <DEDUP_REMOVED lines=11> */
.L_x_75:
[----:B------:R-:W-:Y:S05]  /*2a90*/  BSYNC B1 ;  /* 0x0000000000017941 */ /* 0x000fea0003800000 */
.L_x_74:
[----:B-1----:R-:W-:Y:S01]  /*2aa0*/  @!P4 IMAD R3, R46, R153, R12 ;  /* 0x000000992e03c224 */ /* 0x002fe200078e020c */
[----:B------:R-:W-:Y:S04]  /*2ab0*/  BSSY B1, `(.L_x_76) ;  /* 0x0000006000017945 */ /* 0x000fe80003800000 */
[----:B------:R1:W-:Y:S01]  /*2ac0*/  @!P4 STG.E.U8 desc[UR36][R6.64+0x28], R3 ;  /* 0x000028030600c986 */ /* 0x0003e2000c101124 */
[----:B------:R-:W-:Y:S05]  /*2ad0*/  @P3 BRA `(.L_x_77) ;  /* 0x00000000000c3947 */ /* 0x000fea0003800000 */
[----:B--2---:R-:W1:Y:S02]  /*2ae0*/  LDG.E.U8 R155, desc[UR36][R10.64+0x29] ;  /* 0x000029240a9b7981 */ /* 0x004e64000c1e1100 */
[----:B-1----:R-:W-:-:S05]  /*2af0*/  PRMT R3, R155, 0x8880, RZ ;  /* 0x000088809b037816 */ /* 0x002fca00000000ff */
[----:B------:R-:W-:-:S07]  /*2b00*/  IMAD R12, R3, R154, RZ ;  /* 0x0000009a030c7224 */ /* 0x000fce00078e02ff */
.L_x_77:
[----:B------:R-:W-:Y:S05]  /*2b10*/  BSYNC B1 ;  /* 0x0000000000017941 */ /* 0x000fea0003800000 */
.L_x_76:
[----:B------:R-:W-:Y:S01]  /*2b20*/  @!P3 IMAD R47, R47, R153, R12 ;  /* 0x000000992f2fb224 */ /* 0x000fe200078e020c */
[----:B------:R-:W-:Y:S04]  /*2b30*/  BSSY B1, `(.L_x_78) ;  /* 0x0000006000017945 */ /* 0x000fe80003800000 */
[----:B------:R0:W-:Y:S01]  /*2b40*/  @!P3 STG.E.U8 desc[UR36][R6.64+0x29], R47 ;  /* 0x0000292f0600b986 */ /* 0x0001e2000c101124 */
[----:B------:R-:W-:Y:S05]  /*2b50*/  @P5 BRA `(.L_x_79) ;  /* 0x00000000000c5947 */ /* 0x000fea0003800000 */
[----:B--2---:R-:W1:Y:S02]  /*2b60*/  LDG.E.U8 R155, desc[UR36][R8.64+0x30] ;  /* 0x00003024089b7981 */ /* 0x004e64000c1e1100 */
[----:B-1----:R-:W-:-:S05]  /*2b70*/  PRMT R3, R155, 0x8880, RZ ;  /* 0x000088809b037816 */ /* 0x002fca00000000ff */
[----:B------:R-:W-:-:S07]  /*2b80*/  IMAD R12, R3, R154, RZ ;  /* 0x0000009a030c7224 */ /* 0x000fce00078e02ff */
.L_x_79:
[----:B------:R-:W-:Y:S05]  /*2b90*/  BSYNC B1 ;  /* 0x0000000000017941 */ /* 0x000fea0003800000 */
.L_x_78:
[----:B-1----:R-:W-:Y:S01]  /*2ba0*/  @!P5 IMAD R3, R48, R153, R12 ;  /* 0x000000993003d224 */ /* 0x002fe200078e020c */
[----:B------:R-:W-:Y:S04]  /*2bb0*/  BSSY B1, `(.L_x_80) ;  /* 0x0000006000017945 */ /* 0x000fe80003800000 */
[----:B------:R1:W-:Y:S01]  /*2bc0*/  @!P5 STG.E.U8 desc[UR36][R4.64+0x30], R3 ;  /* 0x000030030400d986 */ /* 0x0003e2000c101124 */
[----:B------:R-:W-:Y:S05]  /*2bd0*/  @P2 BRA `(.L_x_81) ;  /* 0x00000000000c2947 */ /* 0x000fea0003800000 */
[----:B--2---:R-:W1:Y:S02]  /*2be0*/  LDG.E.U8 R155, desc[UR36][R8.64+0x31] ;  /* 0x00003124089b7981 */ /* 0x004e64000c1e1100 */
[----:B-1----:R-:W-:-:S05]  /*2bf0*/  PRMT R3, R155, 0x8880, RZ ;  /* 0x000088809b037816 */ /* 0x002fca00000000ff */
[----:B------:R-:W-:-:S07]  /*2c00*/  IMAD R12, R3, R154, RZ ;  /* 0x0000009a030c7224 */ /* 0x000fce00078e02ff */
.L_x_81:
[----:B------:R-:W-:Y:S05]  /*2c10*/  BSYNC B1 ;  /* 0x0000000000017941 */ /* 0x000fea0003800000 */
.L_x_80:
        /* <DEDUP_REMOVED lines=11> */
.L_x_83:
[----:B------:R-:W-:Y:S05]  /*2cd0*/  BSYNC B1 ;  /* 0x0000000000017941 */ /* 0x000fea0003800000 */
.L_x_82:
[----:B-1----:R-:W-:Y:S01]  /*2ce0*/  @!P4 IMAD R3, R50, R153, R12 ;  /* 0x000000993203c224 */ /* 0x002fe200078e020c */
[----:B------:R-:W-:Y:S04]  /*2cf0*/  BSSY B1, `(.L_x_84) ;  /* 0x0000006000017945 */ /* 0x000fe80003800000 */
[----:B------:R1:W-:Y:S01]  /*2d00*/  @!P4 STG.E.U8 desc[UR36][R6.64+0x30], R3 ;  /* 0x000030030600c986 */ /* 0x0003e2000c101124 */
[----:B------:R-:W-:Y:S05]  /*2d10*/  @P3 BRA `(.L_x_85) ;  /* 0x00000000000c3947 */ /* 0x000fea0003800000 */
[----:B--2---:R-:W1:Y:S02]  /*2d20*/  LDG.E.U8 R155, desc[UR36][R10.64+0x31] ;  /* 0x000031240a9b7981 */ /* 0x004e64000c1e1100 */
[----:B-1----:R-:W-:-:S05]  /*2d30*/  PRMT R3, R155, 0x8880, RZ ;  /* 0x000088809b037816 */ /* 0x002fca00000000ff */
[----:B------:R-:W-:-:S07]  /*2d40*/  IMAD R12, R3, R154, RZ ;  /* 0x0000009a030c7224 */ /* 0x000fce00078e02ff */
.L_x_85:
[----:B------:R-:W-:Y:S05]  /*2d50*/  BSYNC B1 ;  /* 0x0000000000017941 */ /* 0x000fea0003800000 */
.L_x_84:
[----:B------:R-:W-:Y:S01]  /*2d60*/  @!P3 IMAD R51, R51, R153, R12 ;  /* 0x000000993333b224 */ /* 0x000fe200078e020c */
[----:B------:R-:W-:Y:S04]  /*2d70*/  BSSY B1, `(.L_x_86) ;  /* 0x0000006000017945 */ /* 0x000fe80003800000 */
[----:B------:R0:W-:Y:S01]  /*2d80*/  @!P3 STG.E.U8 desc[UR36][R6.64+0x31], R51 ;  /* 0x000031330600b986 */ /* 0x0001e2000c101124 */
[----:B------:R-:W-:Y:S05]  /*2d90*/  @P5 BRA `(.L_x_87) ;  /* 0x00000000000c5947 */ /* 0x000fea0003800000 */
[----:B--2---:R-:W1:Y:S02]  /*2da0*/  LDG.E.U8 R155, desc[UR36][R8.64+0x38] ;  /* 0x00003824089b7981 */ /* 0x004e64000c1e1100 */
[----:B-1----:R-:W-:-:S05]  /*2db0*/  PRMT R3, R155, 0x8880, RZ ;  /* 0x000088809b037816 */ /* 0x002fca00000000ff */
[----:B------:R-:W-:-:S07]  /*2dc0*/  IMAD R12, R3, R154, RZ ;  /* 0x0000009a030c7224 */ /* 0x000fce00078e02ff */
.L_x_87:
[----:B------:R-:W-:Y:S05]  /*2dd0*/  BSYNC B1 ;  /* 0x0000000000017941 */ /* 0x000fea0003800000 */
.L_x_86:
[----:B-1----:R-:W-:Y:S01]  /*2de0*/  @!P5 IMAD R3, R52, R153, R12 ;  /* 0x000000993403d224 */ /* 0x002fe200078e020c */
[----:B------:R-:W-:Y:S04]  /*2df0*/  BSSY B1, `(.L_x_88) ;  /* 0x0000006000017945 */ /* 0x000fe80003800000 */
[----:B------:R1:W-:Y:S01]  /*2e00*/  @!P5 STG.E.U8 desc[UR36][R4.64+0x38], R3 ;  /* 0x000038030400d986 */ /* 0x0003e2000c101124 */
[----:B------:R-:W-:Y:S05]  /*2e10*/  @P2 BRA `(.L_x_89) ;  /* 0x00000000000c2947 */ /* 0x000fea0003800000 */
[----:B--2---:R-:W1:Y:S02]  /*2e20*/  LDG.E.U8 R155, desc[UR36][R8.64+0x39] ;  /* 0x00003924089b7981 */ /* 0x004e64000c1e1100 */
[----:B-1----:R-:W-:-:S05]  /*2e30*/  PRMT R3, R155, 0x8880, RZ ;  /* 0x000088809b037816 */ /* 0x002fca00000000ff */
[----:B------:R-:W-:-:S07]  /*2e40*/  IMAD R12, R3, R154, RZ ;  /* 0x0000009a030c7224 */ /* 0x000fce00078e02ff */
.L_x_89:
[----:B------:R-:W-:Y:S05]  /*2e50*/  BSYNC B1 ;  /* 0x0000000000017941 */ /* 0x000fea0003800000 */
.L_x_88:
        /* <DEDUP_REMOVED lines=11> */
.L_x_91:
[----:B------:R-:W-:Y:S05]  /*2f10*/  BSYNC B1 ;  /* 0x0000000000017941 */ /* 0x000fea0003800000 */
.L_x_90:
[----:B-1----:R-:W-:Y:S01]  /*2f20*/  @!P4 IMAD R3, R54, R153, R12 ;  /* 0x000000993603c224 */ /* 0x002fe200078e020c */
[----:B------:R-:W-:Y:S04]  /*2f30*/  BSSY B1, `(.L_x_92) ;  /* 0x0000006000017945 */ /* 0x000fe80003800000 */
[----:B------:R1:W-:Y:S01]  /*2f40*/  @!P4 STG.E.U8 desc[UR36][R6.64+0x38], R3 ;  /* 0x000038030600c986 */ /* 0x0003e2000c101124 */
[----:B------:R-:W-:Y:S05]  /*2f50*/  @P3 BRA `(.L_x_93) ;  /* 0x00000000000c3947 */ /* 0x000fea0003800000 */
[----:B--2---:R-:W1:Y:S02]  /*2f60*/  LDG.E.U8 R155, desc[UR36][R10.64+0x39] ;  /* 0x000039240a9b7981 */ /* 0x004e64000c1e1100 */
[----:B-1----:R-:W-:-:S05]  /*2f70*/  PRMT R3, R155, 0x8880, RZ ;  /* 0x000088809b037816 */ /* 0x002fca00000000ff */
[----:B------:R-:W-:-:S07]  /*2f80*/  IMAD R12, R3, R154, RZ ;  /* 0x0000009a030c7224 */ /* 0x000fce00078e02ff */
.L_x_93:
[----:B------:R-:W-:Y:S05]  /*2f90*/  BSYNC B1 ;  /* 0x0000000000017941 */ /* 0x000fea0003800000 */
.L_x_92:
[----:B------:R-:W-:Y:S01]  /*2fa0*/  @!P3 IMAD R55, R55, R153, R12 ;  /* 0x000000993737b224 */ /* 0x000fe200078e020c */
[----:B------:R-:W-:Y:S04]  /*2fb0*/  BSSY B1, `(.L_x_94) ;  /* 0x0000006000017945 */ /* 0x000fe80003800000 */
[----:B------:R0:W-:Y:S01]  /*2fc0*/  @!P3 STG.E.U8 desc[UR36][R6.64+0x39], R55 ;  /* 0x000039370600b986 */ /* 0x0001e2000c101124 */
[----:B------:R-:W-:Y:S05]  /*2fd0*/  @P5 BRA `(.L_x_95) ;  /* 0x00000000000c5947 */ /* 0x000fea0003800000 */
[----:B--2---:R-:W1:Y:S02]  /*2fe0*/  LDG.E.U8 R155, desc[UR36][R8.64+0x40] ;  /* 0x00004024089b7981 */ /* 0x004e64000c1e1100 */
[----:B-1----:R-:W-:-:S05]  /*2ff0*/  PRMT R3, R155, 0x8880, RZ ;  /* 0x000088809b037816 */ /* 0x002fca00000000ff */
[----:B------:R-:W-:-:S07]  /*3000*/  IMAD R12, R3, R154, RZ ;  /* 0x0000009a030c7224 */ /* 0x000fce00078e02ff */
.L_x_95:
[----:B------:R-:W-:Y:S05]  /*3010*/  BSYNC B1 ;  /* 0x0000000000017941 */ /* 0x000fea0003800000 */
.L_x_94:
[----:B-1----:R-:W-:Y:S01]  /*3020*/  @!P5 IMAD R3, R56, R153, R12 ;  /* 0x000000993803d224 */ /* 0x002fe200078e020c */
[----:B------:R-:W-:Y:S04]  /*3030*/  BSSY B1, `(.L_x_96) ;  /* 0x0000006000017945 */ /* 0x000fe80003800000 */
[----:B------:R1:W-:Y:S01]  /*3040*/  @!P5 STG.E.U8 desc[UR36][R4.64+0x40], R3 ;  /* 0x000040030400d986 */ /* 0x0003e2000c101124 */
[----:B------:R-:W-:Y:S05]  /*3050*/  @P2 BRA `(.L_x_97) ;  /* 0x00000000000c2947 */ /* 0x000fea0003800000 */
[----:B--2---:R-:W1:Y:S02]  /*3060*/  LDG.E.U8 R155, desc[UR36][R8.64+0x41] ;  /* 0x00004124089b7981 */ /* 0x004e64000c1e1100 */
[----:B-1----:R-:W-:-:S05]  /*3070*/  PRMT R3, R155, 0x8880, RZ ;  /* 0x000088809b037816 */ /* 0x002fca00000000ff */
[----:B------:R-:W-:-:S07]  /*3080*/  IMAD R12, R3, R154, RZ ;  /* 0x0000009a030c7224 */ /* 0x000fce00078e02ff */
.L_x_97:
[----:B------:R-:W-:Y:S05]  /*3090*/  BSYNC B1 ;  /* 0x0000000000017941 */ /* 0x000fea0003800000 */
.L_x_96:
        /* <DEDUP_REMOVED lines=11> */
.L_x_99:
[----:B------:R-:W-:Y:S05]  /*3150*/  BSYNC B1 ;  /* 0x0000000000017941 */ /* 0x000fea0003800000 */
.L_x_98:
[----:B-1----:R-:W-:Y:S01]  /*3160*/  @!P4 IMAD R3, R58, R153, R12 ;  /* 0x000000993a03c224 */ /* 0x002fe200078e020c */
[----:B------:R-:W-:Y:S04]  /*3170*/  BSSY B1, `(.L_x_100) ;  /* 0x0000006000017945 */ /* 0x000fe80003800000 */
[----:B------:R1:W-:Y:S01]  /*3180*/  @!P4 STG.E.U8 desc[UR36][R6.64+0x40], R3 ;  /* 0x000040030600c986 */ /* 0x0003e2000c101124 */
[----:B------:R-:W-:Y:S05]  /*3190*/  @P3 BRA `(.L_x_101) ;  /* 0x00000000000c3947 */ /* 0x000fea0003800000 */
[----:B--2---:R-:W1:Y:S02]  /*31a0*/  LDG.E.U8 R155, desc[UR36][R10.64+0x41] ;  /* 0x000041240a9b7981 */ /* 0x004e64000c1e1100 */
[----:B-1----:R-:W-:-:S05]  /*31b0*/  PRMT R3, R155, 0x8880, RZ ;  /* 0x000088809b037816 */ /* 0x002fca00000000ff */
[----:B------:R-:W-:-:S07]  /*31c0*/  IMAD R12, R3, R154, RZ ;  /* 0x0000009a030c7224 */ /* 0x000fce00078e02ff */
.L_x_101:
[----:B------:R-:W-:Y:S05]  /*31d0*/  BSYNC B1 ;  /* 0x0000000000017941 */ /* 0x000fea0003800000 */
.L_x_100:
[----:B------:R-:W-:Y:S01]  /*31e0*/  @!P3 IMAD R59, R59, R153, R12 ;  /* 0x000000993b3bb224 */ /* 0x000fe200078e020c */
[----:B------:R-:W-:Y:S04]  /*31f0*/  BSSY B1, `(.L_x_102) ;  /* 0x0000006000017945 */ /* 0x000fe80003800000 */
[----:B------:R0:W-:Y:S01]  /*3200*/  @!P3 STG.E.U8 desc[UR36][R6.64+0x41], R59 ;  /* 0x0000413b0600b986 */ /* 0x0001e2000c101124 */
[----:B------:R-:W-:Y:S05]  /*3210*/  @P5 BRA `(.L_x_103) ;  /* 0x00000000000c5947 */ /* 0x000fea0003800000 */
[----:B--2---:R-:W1:Y:S02]  /*3220*/  LDG.E.U8 R155, desc[UR36][R8.64+0x48] ;  /* 0x00004824089b7981 */ /* 0x004e64000c1e1100 */
[----:B-1----:R-:W-:-:S05]  /*3230*/  PRMT R3, R155, 0x8880, RZ ;  /* 0x000088809b037816 */ /* 0x002fca00000000ff */
[----:B------:R-:W-:-:S07]  /*3240*/  IMAD R12, R3, R154, RZ ;  /* 0x0000009a030c7224 */ /* 0x000fce00078e02ff */
.L_x_103:
[----:B------:R-:W-:Y:S05]  /*3250*/  BSYNC B1 ;  /* 0x0000000000017941 */ /* 0x000fea0003800000 */
.L_x_102:
[----:B-1----:R-:W-:Y:S01]  /*3260*/  @!P5 IMAD R3, R60, R153, R12 ;  /* 0x000000993c03d224 */ /* 0x002fe200078e020c */
[----:B------:R-:W-:Y:S04]  /*3270*/  BSSY B1, `(.L_x_104) ;  /* 0x0000006000017945 */ /* 0x000fe80003800000 */
[----:B------:R1:W-:Y:S01]  /*3280*/  @!P5 STG.E.U8 desc[UR36][R4.64+0x48], R3 ;  /* 0x000048030400d986 */ /* 0x0003e2000c101124 */
[----:B------:R-:W-:Y:S05]  /*3290*/  @P2 BRA `(.L_x_105) ;  /* 0x00000000000c2947 */ /* 0x000fea0003800000 */
[----:B--2---:R-:W1:Y:S02]  /*32a0*/  LDG.E.U8 R155, desc[UR36][R8.64+0x49] ;  /* 0x00004924089b7981 */ /* 0x004e64000c1e1100 */
[----:B-1----:R-:W-:-:S05]  /*32b0*/  PRMT R3, R155, 0x8880, RZ ;  /* 0x000088809b037816 */ /* 0x002fca00000000ff */
[----:B------:R-:W-:-:S07]  /*32c0*/  IMAD R12, R3, R154, RZ ;  /* 0x0000009a030c7224 */ /* 0x000fce00078e02ff */
.L_x_105:
[----:B------:R-:W-:Y:S05]  /*32d0*/  BSYNC B1 ;  /* 0x0000000000017941 */ /* 0x000fea0003800000 */
.L_x_104:
        /* <DEDUP_REMOVED lines=11> */
.L_x_107:
[----:B------:R-:W-:Y:S05]  /*3390*/  BSYNC B1 ;  /* 0x0000000000017941 */ /* 0x000fea0003800000 */
.L_x_106:
[----:B-1----:R-:W-:Y:S01]  /*33a0*/  @!P4 IMAD R3, R62, R153, R12 ;  /* 0x000000993e03c224 */ /* 0x002fe200078e020c */
[----:B------:R-:W-:Y:S04]  /*33b0*/  BSSY B1, `(.L_x_108) ;  /* 0x0000006000017945 */ /* 0x000fe80003800000 */
[----:B------:R1:W-:Y:S01]  /*33c0*/  @!P4 STG.E.U8 desc[UR36][R6.64+0x48], R3 ;  /* 0x000048030600c986 */ /* 0x0003e2000c101124 */
[----:B------:R-:W-:Y:S05]  /*33d0*/  @P3 BRA `(.L_x_109) ;  /* 0x00000000000c3947 */ /* 0x000fea0003800000 */
[----:B--2---:R-:W1:Y:S02]  /*33e0*/  LDG.E.U8 R155, desc[UR36][R10.64+0x49] ;  /* 0x000049240a9b7981 */ /* 0x004e64000c1e1100 */
[----:B-1----:R-:W-:-:S05]  /*33f0*/  PRMT R3, R155, 0x8880, RZ ;  /* 0x000088809b037816 */ /* 0x002fca00000000ff */
[----:B------:R-:W-:-:S07]  /*3400*/  IMAD R12, R3, R154, RZ ;  /* 0x0000009a030c7224 */ /* 0x000fce00078e02ff */
.L_x_109:
[----:B------:R-:W-:Y:S05]  /*3410*/  BSYNC B1 ;  /* 0x0000000000017941 */ /* 0x000fea0003800000 */
.L_x_108:
[----:B------:R-:W-:Y:S01]  /*3420*/  @!P3 IMAD R63, R63, R153, R12 ;  /* 0x000000993f3fb224 */ /* 0x000fe200078e020c */
[----:B------:R-:W-:Y:S04]  /*3430*/  BSSY B1, `(.L_x_110) ;  /* 0x0000006000017945 */ /* 0x000fe80003800000 */
[----:B------:R0:W-:Y:S01]  /*3440*/  @!P3 STG.E.U8 desc[UR36][R6.64+0x49], R63 ;  /* 0x0000493f0600b986 */ /* 0x0001e2000c101124 */
[----:B------:R-:W-:Y:S05]  /*3450*/  @P5 BRA `(.L_x_111) ;  /* 0x00000000000c5947 */ /* 0x000fea0003800000 */
[----:B--2---:R-:W1:Y:S02]  /*3460*/  LDG.E.U8 R155, desc[UR36][R8.64+0x50] ;  /* 0x00005024089b7981 */ /* 0x004e64000c1e1100 */
[----:B-1----:R-:W-:-:S05]  /*3470*/  PRMT R3, R155, 0x8880, RZ ;  /* 0x000088809b037816 */ /* 0x002fca00000000ff */
[----:B------:R-:W-:-:S07]  /*3480*/  IMAD R12, R3, R154, RZ ;  /* 0x0000009a030c7224 */ /* 0x000fce00078e02ff */
.L_x_111:
[----:B------:R-:W-:Y:S05]  /*3490*/  BSYNC B1 ;  /* 0x0000000000017941 */ /* 0x000fea0003800000 */
.L_x_110:
[----:B-1----:R-:W-:Y:S01]  /*34a0*/  @!P5 IMAD R3, R64, R153, R12 ;  /* 0x000000994003d224 */ /* 0x002fe200078e020c */
[----:B------:R-:W-:Y:S04]  /*34b0*/  BSSY B1, `(.L_x_112) ;  /* 0x0000006000017945 */ /* 0x000fe80003800000 */
[----:B------:R1:W-:Y:S01]  /*34c0*/  @!P5 STG.E.U8 desc[UR36][R4.64+0x50], R3 ;  /* 0x000050030400d986 */ /* 0x0003e2000c101124 */
[----:B------:R-:W-:Y:S05]  /*34d0*/  @P2 BRA `(.L_x_113) ;  /* 0x00000000000c2947 */ /* 0x000fea0003800000 */
[----:B--2---:R-:W1:Y:S02]  /*34e0*/  LDG.E.U8 R155, desc[UR36][R8.64+0x51] ;  /* 0x00005124089b7981 */ /* 0x004e64000c1e1100 */
[----:B-1----:R-:W-:-:S05]  /*34f0*/  PRMT R3, R155, 0x8880, RZ ;  /* 0x000088809b037816 */ /* 0x002fca00000000ff */
[----:B------:R-:W-:-:S07]  /*3500*/  IMAD R12, R3, R154, RZ ;  /* 0x0000009a030c7224 */ /* 0x000fce00078e02ff */
.L_x_113:
[----:B------:R-:W-:Y:S05]  /*3510*/  BSYNC B1 ;  /* 0x0000000000017941 */ /* 0x000fea0003800000 */
.L_x_112:
        /* <DEDUP_REMOVED lines=11> */
.L_x_115:
[----:B------:R-:W-:Y:S05]  /*35d0*/  BSYNC B1 ;  /* 0x0000000000017941 */ /* 0x000fea0003800000 */
.L_x_114:
[----:B-1----:R-:W-:Y:S01]  /*35e0*/  @!P4 IMAD R3, R66, R153, R12 ;  /* 0x000000994203c224 */ /* 0x002fe200078e020c */
[----:B------:R-:W-:Y:S04]  /*35f0*/  BSSY B1, `(.L_x_116) ;  /* 0x0000006000017945 */ /* 0x000fe80003800000 */
[----:B------:R1:W-:Y:S01]  /*3600*/  @!P4 STG.E.U8 desc[UR36][R6.64+0x50], R3 ;  /* 0x000050030600c986 */ /* 0x0003e2000c101124 */
[----:B------:R-:W-:Y:S05]  /*3610*/  @P3 BRA `(.L_x_117) ;  /* 0x00000000000c3947 */ /* 0x000fea0003800000 */
[----:B--2---:R-:W1:Y:S02]  /*3620*/  LDG.E.U8 R155, desc[UR36][R10.64+0x51] ;  /* 0x000051240a9b7981 */ /* 0x004e64000c1e1100 */
[----:B-1----:R-:W-:-:S05]  /*3630*/  PRMT R3, R155, 0x8880, RZ ;  /* 0x000088809b037816 */ /* 0x002fca00000000ff */
[----:B------:R-:W-:-:S07]  /*3640*/  IMAD R12, R3, R154, RZ ;  /* 0x0000009a030c7224 */ /* 0x000fce00078e02ff */
.L_x_117:
[----:B------:R-:W-:Y:S05]  /*3650*/  BSYNC B1 ;  /* 0x0000000000017941 */ /* 0x000fea0003800000 */
.L_x_116:
[----:B------:R-:W-:Y:S01]  /*3660*/  @!P3 IMAD R67, R67, R153, R12 ;  /* 0x000000994343b224 */ /* 0x000fe200078e020c */
[----:B------:R-:W-:Y:S04]  /*3670*/  BSSY B1, `(.L_x_118) ;  /* 0x0000006000017945 */ /* 0x000fe80003800000 */
[----:B------:R0:W-:Y:S01]  /*3680*/  @!P3 STG.E.U8 desc[UR36][R6.64+0x51], R67 ;  /* 0x000051430600b986 */ /* 0x0001e2000c101124 */
[----:B------:R-:W-:Y:S05]  /*3690*/  @P5 BRA `(.L_x_119) ;  /* 0x00000000000c5947 */ /* 0x000fea0003800000 */
[----:B--2---:R-:W1:Y:S02]  /*36a0*/  LDG.E.U8 R155, desc[UR36][R8.64+0x58] ;  /* 0x00005824089b7981 */ /* 0x004e64000c1e1100 */
[----:B-1----:R-:W-:-:S05]  /*36b0*/  PRMT R3, R155, 0x8880, RZ ;  /* 0x000088809b037816 */ /* 0x002fca00000000ff */
[----:B------:R-:W-:-:S07]  /*36c0*/  IMAD R12, R3, R154, RZ ;  /* 0x0000009a030c7224 */ /* 0x000fce00078e02ff */
.L_x_119:
[----:B------:R-:W-:Y:S05]  /*36d0*/  BSYNC B1 ;  /* 0x0000000000017941 */ /* 0x000fea0003800000 */
.L_x_118:
[----:B-1----:R-:W-:Y:S01]  /*36e0*/  @!P5 IMAD R3, R68, R153, R12 ;  /* 0x000000994403d224 */ /* 0x002fe200078e020c */
[----:B------:R-:W-:Y:S04]  /*36f0*/  BSSY B1, `(.L_x_120) ;  /* 0x0000006000017945 */ /* 0x000fe80003800000 */
[----:B------:R1:W-:Y:S01]  /*3700*/  @!P5 STG.E.U8 desc[UR36][R4.64+0x58], R3 ;  /* 0x000058030400d986 */ /* 0x0003e2000c101124 */
[----:B------:R-:W-:Y:S05]  /*3710*/  @P2 BRA `(.L_x_121) ;  /* 0x00000000000c2947 */ /* 0x000fea0003800000 */
[----:B--2---:R-:W1:Y:S02]  /*3720*/  LDG.E.U8 R155, desc[UR36][R8.64+0x59] ;  /* 0x00005924089b7981 */ /* 0x004e64000c1e1100 */
[----:B-1----:R-:W-:-:S05]  /*3730*/  PRMT R3, R155, 0x8880, RZ ;  /* 0x000088809b037816 */ /* 0x002fca00000000ff */
[----:B------:R-:W-:-:S07]  /*3740*/  IMAD R12, R3, R154, RZ ;  /* 0x0000009a030c7224 */ /* 0x000fce00078e02ff */
.L_x_121:
[----:B------:R-:W-:Y:S05]  /*3750*/  BSYNC B1 ;  /* 0x0000000000017941 */ /* 0x000fea0003800000 */
.L_x_120:
        /* <DEDUP_REMOVED lines=11> */
.L_x_123:
[----:B------:R-:W-:Y:S05]  /*3810*/  BSYNC B1 ;  /* 0x0000000000017941 */ /* 0x000fea0003800000 */
.L_x_122:
[----:B-1----:R-:W-:Y:S01]  /*3820*/  @!P4 IMAD R3, R70, R153, R12 ;  /* 0x000000994603c224 */ /* 0x002fe200078e020c */
[----:B------:R-:W-:Y:S04]  /*3830*/  BSSY B1, `(.L_x_124) ;  /* 0x0000006000017945 */ /* 0x000fe80003800000 */
[----:B------:R1:W-:Y:S01]  /*3840*/  @!P4 STG.E.U8 desc[UR36][R6.64+0x58], R3 ;  /* 0x000058030600c986 */ /* 0x0003e2000c101124 */
[----:B------:R-:W-:Y:S05]  /*3850*/  @P3 BRA `(.L_x_125) ;  /* 0x00000000000c3947 */ /* 0x000fea0003800000 */
[----:B--2---:R-:W1:Y:S02]  /*3860*/  LDG.E.U8 R155, desc[UR36][R10.64+0x59] ;  /* 0x000059240a9b7981 */ /* 0x004e64000c1e1100 */
[----:B-1----:R-:W-:-:S05]  /*3870*/  PRMT R3, R155, 0x8880, RZ ;  /* 0x000088809b037816 */ /* 0x002fca00000000ff */
[----:B------:R-:W-:-:S07]  /*3880*/  IMAD R12, R3, R154, RZ ;  /* 0x0000009a030c7224 */ /* 0x000fce00078e02ff */
.L_x_125:
[----:B------:R-:W-:Y:S05]  /*3890*/  BSYNC B1 ;  /* 0x0000000000017941 */ /* 0x000fea0003800000 */
.L_x_124:
[----:B------:R-:W-:Y:S01]  /*38a0*/  @!P3 IMAD R71, R71, R153, R12 ;  /* 0x000000994747b224 */ /* 0x000fe200078e020c */
[----:B------:R-:W-:Y:S04]  /*38b0*/  BSSY B1, `(.L_x_126) ;  /* 0x0000006000017945 */ /* 0x000fe80003800000 */
[----:B------:R0:W-:Y:S01]  /*38c0*/  @!P3 STG.E.U8 desc[UR36][R6.64+0x59], R71 ;  /* 0x000059470600b986 */ /* 0x0001e2000c101124 */
[----:B------:R-:W-:Y:S05]  /*38d0*/  @P5 BRA `(.L_x_127) ;  /* 0x00000000000c5947 */ /* 0x000fea0003800000 */
[----:B--2---:R-:W1:Y:S02]  /*38e0*/  LDG.E.U8 R155, desc[UR36][R8.64+0x60] ;  /* 0x00006024089b7981 */ /* 0x004e64000c1e1100 */
[----:B-1----:R-:W-:-:S05]  /*38f0*/  PRMT R3, R155, 0x8880, RZ ;  /* 0x000088809b037816 */ /* 0x002fca00000000ff */
[----:B------:R-:W-:-:S07]  /*3900*/  IMAD R12, R3, R154, RZ ;  /* 0x0000009a030c7224 */ /* 0x000fce00078e02ff */
.L_x_127:
[----:B------:R-:W-:Y:S05]  /*3910*/  BSYNC B1 ;  /* 0x0000000000017941 */ /* 0x000fea0003800000 */
.L_x_126:
[----:B-1----:R-:W-:Y:S01]  /*3920*/  @!P5 IMAD R3, R72, R153, R12 ;  /* 0x000000994803d224 */ /* 0x002fe200078e020c */
[----:B------:R-:W-:Y:S04]  /*3930*/  BSSY B1, `(.L_x_128) ;  /* 0x0000006000017945 */ /* 0x000fe80003800000 */
[----:B------:R1:W-:Y:S01]  /*3940*/  @!P5 STG.E.U8 desc[UR36][R4.64+0x60], R3 ;  /* 0x000060030400d986 */ /* 0x0003e2000c101124 */
[----:B------:R-:W-:Y:S05]  /*3950*/  @P2 BRA `(.L_x_129) ;  /* 0x00000000000c2947 */ /* 0x000fea0003800000 */
[----:B--2---:R-:W1:Y:S02]  /*3960*/  LDG.E.U8 R155, desc[UR36][R8.64+0x61] ;  /* 0x00006124089b7981 */ /* 0x004e64000c1e1100 */
[----:B-1----:R-:W-:-:S05]  /*3970*/  PRMT R3, R155, 0x8880, RZ ;  /* 0x000088809b037816 */ /* 0x002fca00000000ff */
[----:B------:R-:W-:-:S07]  /*3980*/  IMAD R12, R3, R154, RZ ;  /* 0x0000009a030c7224 */ /* 0x000fce00078e02ff */
.L_x_129:
[----:B------:R-:W-:Y:S05]  /*3990*/  BSYNC B1 ;  /* 0x0000000000017941 */ /* 0x000fea0003800000 */
.L_x_128:
        /* <DEDUP_REMOVED lines=11> */
.L_x_131:
[----:B------:R-:W-:Y:S05]  /*3a50*/  BSYNC B1 ;  /* 0x0000000000017941 */ /* 0x000fea0003800000 */
.L_x_130:
[----:B-1----:R-:W-:Y:S01]  /*3a60*/  @!P4 IMAD R3, R74, R153, R12 ;  /* 0x000000994a03c224 */ /* 0x002fe200078e020c */
[----:B------:R-:W-:Y:S04]  /*3a70*/  BSSY B1, `(.L_x_132) ;  /* 0x0000006000017945 */ /* 0x000fe80003800000 */
[----:B------:R1:W-:Y:S01]  /*3a80*/  @!P4 STG.E.U8 desc[UR36][R6.64+0x60], R3 ;  /* 0x000060030600c986 */ /* 0x0003e2000c101124 */
[----:B------:R-:W-:Y:S05]  /*3a90*/  @P3 BRA `(.L_x_133) ;  /* 0x00000000000c3947 */ /* 0x000fea0003800000 */
[----:B--2---:R-:W1:Y:S02]  /*3aa0*/  LDG.E.U8 R155, desc[UR36][R10.64+0x61] ;  /* 0x000061240a9b7981 */ /* 0x004e64000c1e1100 */
[----:B-1----:R-:W-:-:S05]  /*3ab0*/  PRMT R3, R155, 0x8880, RZ ;  /* 0x000088809b037816 */ /* 0x002fca00000000ff */
[----:B------:R-:W-:-:S07]  /*3ac0*/  IMAD R12, R3, R154, RZ ;  /* 0x0000009a030c7224 */ /* 0x000fce00078e02ff */
.L_x_133:
[----:B------:R-:W-:Y:S05]  /*3ad0*/  BSYNC B1 ;  /* 0x0000000000017941 */ /* 0x000fea0003800000 */
.L_x_132:
[----:B------:R-:W-:Y:S01]  /*3ae0*/  @!P3 IMAD R75, R75, R153, R12 ;  /* 0x000000994b4bb224 */ /* 0x000fe200078e020c */
[----:B------:R-:W-:Y:S04]  /*3af0*/  BSSY B1, `(.L_x_134) ;  /* 0x0000006000017945 */ /* 0x000fe80003800000 */
[----:B------:R0:W-:Y:S01]  /*3b00*/  @!P3 STG.E.U8 desc[UR36][R6.64+0x61], R75 ;  /* 0x0000614b0600b986 */ /* 0x0001e2000c101124 */
[----:B------:R-:W-:Y:S05]  /*3b10*/  @P5 BRA `(.L_x_135) ;  /* 0x00000000000c5947 */ /* 0x000fea0003800000 */
[----:B--2---:R-:W1:Y:S02]  /*3b20*/  LDG.E.U8 R155, desc[UR36][R8.64+0x68] ;  /* 0x00006824089b7981 */ /* 0x004e64000c1e1100 */
[----:B-1----:R-:W-:-:S05]  /*3b30*/  PRMT R3, R155, 0x8880, RZ ;  /* 0x000088809b037816 */ /* 0x002fca00000000ff */
[----:B------:R-:W-:-:S07]  /*3b40*/  IMAD R12, R3, R154, RZ ;  /* 0x0000009a030c7224 */ /* 0x000fce00078e02ff */
.L_x_135:
[----:B------:R-:W-:Y:S05]  /*3b50*/  BSYNC B1 ;  /* 0x0000000000017941 */ /* 0x000fea0003800000 */
.L_x_134:
[----:B-1----:R-:W-:Y:S01]  /*3b60*/  @!P5 IMAD R3, R76, R153, R12 ;  /* 0x000000994c03d224 */ /* 0x002fe200078e020c */
[----:B------:R-:W-:Y:S04]  /*3b70*/  BSSY B1, `(.L_x_136) ;  /* 0x0000006000017945 */ /* 0x000fe80003800000 */
[----:B------:R1:W-:Y:S01]  /*3b80*/  @!P5 STG.E.U8 desc[UR36][R4.64+0x68], R3 ;  /* 0x000068030400d986 */ /* 0x0003e2000c101124 */
[----:B------:R-:W-:Y:S05]  /*3b90*/  @P2 BRA `(.L_x_137) ;  /* 0x00000000000c2947 */ /* 0x000fea0003800000 */
[----:B--2---:R-:W1:Y:S02]  /*3ba0*/  LDG.E.U8 R155, desc[UR36][R8.64+0x69] ;  /* 0x00006924089b7981 */ /* 0x004e64000c1e1100 */
[----:B-1----:R-:W-:-:S05]  /*3bb0*/  PRMT R3, R155, 0x8880, RZ ;  /* 0x000088809b037816 */ /* 0x002fca00000000ff */
[----:B------:R-:W-:-:S07]  /*3bc0*/  IMAD R12, R3, R154, RZ ;  /* 0x0000009a030c7224 */ /* 0x000fce00078e02ff */
.L_x_137:
[----:B------:R-:W-:Y:S05]  /*3bd0*/  BSYNC B1 ;  /* 0x0000000000017941 */ /* 0x000fea0003800000 */
.L_x_136:
        /* <DEDUP_REMOVED lines=11> */
.L_x_139:
[----:B------:R-:W-:Y:S05]  /*3c90*/  BSYNC B1 ;  /* 0x0000000000017941 */ /* 0x000fea0003800000 */
.L_x_138:
[----:B-1----:R-:W-:Y:S01]  /*3ca0*/  @!P4 IMAD R3, R78, R153, R12 ;  /* 0x000000994e03c224 */ /* 0x002fe200078e020c */
[----:B------:R-:W-:Y:S04]  /*3cb0*/  BSSY B1, `(.L_x_140) ;  /* 0x0000006000017945 */ /* 0x000fe80003800000 */
[----:B------:R1:W-:Y:S01]  /*3cc0*/  @!P4 STG.E.U8 desc[UR36][R6.64+0x68], R3 ;  /* 0x000068030600c986 */ /* 0x0003e2000c101124 */
[----:B------:R-:W-:Y:S05]  /*3cd0*/  @P3 BRA `(.L_x_141) ;  /* 0x00000000000c3947 */ /* 0x000fea0003800000 */
[----:B--2---:R-:W1:Y:S02]  /*3ce0*/  LDG.E.U8 R155, desc[UR36][R10.64+0x69] ;  /* 0x000069240a9b7981 */ /* 0x004e64000c1e1100 */
[----:B-1----:R-:W-:-:S05]  /*3cf0*/  PRMT R3, R155, 0x8880, RZ ;  /* 0x000088809b037816 */ /* 0x002fca00000000ff */
[----:B------:R-:W-:-:S07]  /*3d00*/  IMAD R12, R3, R154, RZ ;  /* 0x0000009a030c7224 */ /* 0x000fce00078e02ff */
.L_x_141:
[----:B------:R-:W-:Y:S05]  /*3d10*/  BSYNC B1 ;  /* 0x0000000000017941 */ /* 0x000fea0003800000 */
.L_x_140:
[----:B------:R-:W-:Y:S01]  /*3d20*/  @!P3 IMAD R79, R79, R153, R12 ;  /* 0x000000994f4fb224 */ /* 0x000fe200078e020c */
[----:B------:R-:W-:Y:S04]  /*3d30*/  BSSY B1, `(.L_x_142) ;  /* 0x0000006000017945 */ /* 0x000fe80003800000 */
[----:B------:R0:W-:Y:S01]  /*3d40*/  @!P3 STG.E.U8 desc[UR36][R6.64+0x69], R79 ;  /* 0x0000694f0600b986 */ /* 0x0001e2000c101124 */
[----:B------:R-:W-:Y:S05]  /*3d50*/  @P5 BRA `(.L_x_143) ;  /* 0x00000000000c5947 */ /* 0x000fea0003800000 */
[----:B--2---:R-:W1:Y:S02]  /*3d60*/  LDG.E.U8 R155, desc[UR36][R8.64+0x70] ;  /* 0x00007024089b7981 */ /* 0x004e64000c1e1100 */
[----:B-1----:R-:W-:-:S05]  /*3d70*/  PRMT R3, R155, 0x8880, RZ ;  /* 0x000088809b037816 */ /* 0x002fca00000000ff */
[----:B------:R-:W-:-:S07]  /*3d80*/  IMAD R12, R3, R154, RZ ;  /* 0x0000009a030c7224 */ /* 0x000fce00078e02ff */
.L_x_143:
[----:B------:R-:W-:Y:S05]  /*3d90*/  BSYNC B1 ;  /* 0x0000000000017941 */ /* 0x000fea0003800000 */
.L_x_142:
[----:B-1----:R-:W-:Y:S01]  /*3da0*/  @!P5 IMAD R3, R80, R153, R12 ;  /* 0x000000995003d224 */ /* 0x002fe200078e020c */
[----:B------:R-:W-:Y:S04]  /*3db0*/  BSSY B1, `(.L_x_144) ;  /* 0x0000006000017945 */ /* 0x000fe80003800000 */
[----:B------:R1:W-:Y:S01]  /*3dc0*/  @!P5 STG.E.U8 desc[UR36][R4.64+0x70], R3 ;  /* 0x000070030400d986 */ /* 0x0003e2000c101124 */
[----:B------:R-:W-:Y:S05]  /*3dd0*/  @P2 BRA `(.L_x_145) ;  /* 0x00000000000c2947 */ /* 0x000fea0003800000 */
[----:B--2---:R-:W1:Y:S02]  /*3de0*/  LDG.E.U8 R155, desc[UR36][R8.64+0x71] ;  /* 0x00007124089b7981 */ /* 0x004e64000c1e1100 */
[----:B-1----:R-:W-:-:S05]  /*3df0*/  PRMT R3, R155, 0x8880, RZ ;  /* 0x000088809b037816 */ /* 0x002fca00000000ff */
[----:B------:R-:W-:-:S07]  /*3e00*/  IMAD R12, R3, R154, RZ ;  /* 0x0000009a030c7224 */ /* 0x000fce00078e02ff */
.L_x_145:
[----:B------:R-:W-:Y:S05]  /*3e10*/  BSYNC B1 ;  /* 0x0000000000017941 */ /* 0x000fea0003800000 */
.L_x_144:
        /* <DEDUP_REMOVED lines=11> */
.L_x_147:
[----:B------:R-:W-:Y:S05]  /*3ed0*/  BSYNC B1 ;  /* 0x0000000000017941 */ /* 0x000fea0003800000 */
.L_x_146:
[----:B-1----:R-:W-:Y:S01]  /*3ee0*/  @!P4 IMAD R3, R82, R153, R12 ;  /* 0x000000995203c224 */ /* 0x002fe200078e020c */
[----:B------:R-:W-:Y:S04]  /*3ef0*/  BSSY B1, `(.L_x_148) ;  /* 0x0000006000017945 */ /* 0x000fe80003800000 */
[----:B------:R1:W-:Y:S01]  /*3f00*/  @!P4 STG.E.U8 desc[UR36][R6.64+0x70], R3 ;  /* 0x000070030600c986 */ /* 0x0003e2000c101124 */
[----:B------:R-:W-:Y:S05]  /*3f10*/  @P3 BRA `(.L_x_149) ;  /* 0x00000000000c3947 */ /* 0x000fea0003800000 */
[----:B--2---:R-:W1:Y:S02]  /*3f20*/  LDG.E.U8 R155, desc[UR36][R10.64+0x71] ;  /* 0x000071240a9b7981 */ /* 0x004e64000c1e1100 */
[----:B-1----:R-:W-:-:S05]  /*3f30*/  PRMT R3, R155, 0x8880, RZ ;  /* 0x000088809b037816 */ /* 0x002fca00000000ff */
[----:B------:R-:W-:-:S07]  /*3f40*/  IMAD R12, R3, R154, RZ ;  /* 0x0000009a030c7224 */ /* 0x000fce00078e02ff */
.L_x_149:
[----:B------:R-:W-:Y:S05]  /*3f50*/  BSYNC B1 ;  /* 0x0000000000017941 */ /* 0x000fea0003800000 */
.L_x_148:
[----:B------:R-:W-:Y:S01]  /*3f60*/  @!P3 IMAD R83, R83, R153, R12 ;  /* 0x000000995353b224 */ /* 0x000fe200078e020c */
[----:B------:R-:W-:Y:S04]  /*3f70*/  BSSY B1, `(.L_x_150) ;  /* 0x0000006000017945 */ /* 0x000fe80003800000 */
[----:B------:R0:W-:Y:S01]  /*3f80*/  @!P3 STG.E.U8 desc[UR36][R6.64+0x71], R83 ;  /* 0x000071530600b986 */ /* 0x0001e2000c101124 */
[----:B------:R-:W-:Y:S05]  /*3f90*/  @P5 BRA `(.L_x_151) ;  /* 0x00000000000c5947 */ /* 0x000fea0003800000 */
[----:B--2---:R-:W1:Y:S02]  /*3fa0*/  LDG.E.U8 R155, desc[UR36][R8.64+0x78] ;  /* 0x00007824089b7981 */ /* 0x004e64000c1e1100 */
[----:B-1----:R-:W-:-:S05]  /*3fb0*/  PRMT R3, R155, 0x8880, RZ ;  /* 0x000088809b037816 */ /* 0x002fca00000000ff */
[----:B------:R-:W-:-:S07]  /*3fc0*/  IMAD R12, R3, R154, RZ ;  /* 0x0000009a030c7224 */ /* 0x000fce00078e02ff */
.L_x_151:
[----:B------:R-:W-:Y:S05]  /*3fd0*/  BSYNC B1 ;  /* 0x0000000000017941 */ /* 0x000fea0003800000 */
.L_x_150:
[----:B-1----:R-:W-:Y:S01]  /*3fe0*/  @!P5 IMAD R3, R84, R153, R12 ;  /* 0x000000995403d224 */ /* 0x002fe200078e020c */
[----:B------:R-:W-:Y:S04]  /*3ff0*/  BSSY B1, `(.L_x_152) ;  /* 0x0000006000017945 */ /* 0x000fe80003800000 */
[----:B------:R1:W-:Y:S01]  /*4000*/  @!P5 STG.E.U8 desc[UR36][R4.64+0x78], R3 ;  /* 0x000078030400d986 */ /* 0x0003e2000c101124 */
[----:B------:R-:W-:Y:S05]  /*4010*/  @P2 BRA `(.L_x_153) ;  /* 0x00000000000c2947 */ /* 0x000fea0003800000 */
[----:B--2---:R-:W1:Y:S02]  /*4020*/  LDG.E.U8 R155, desc[UR36][R8.64+0x79] ;  /* 0x00007924089b7981 */ /* 0x004e64000c1e1100 */
[----:B-1----:R-:W-:-:S05]  /*4030*/  PRMT R3, R155, 0x8880, RZ ;  /* 0x000088809b037816 */ /* 0x002fca00000000ff */
[----:B------:R-:W-:-:S07]  /*4040*/  IMAD R12, R3, R154, RZ ;  /* 0x0000009a030c7224 */ /* 0x000fce00078e02ff */
.L_x_153:
[----:B------:R-:W-:Y:S05]  /*4050*/  BSYNC B1 ;  /* 0x0000000000017941 */ /* 0x000fea0003800000 */
.L_x_152:
        /* <DEDUP_REMOVED lines=11> */
.L_x_155:
[----:B------:R-:W-:Y:S05]  /*4110*/  BSYNC B1 ;  /* 0x0000000000017941 */ /* 0x000fea0003800000 */
.L_x_154:
[----:B-1----:R-:W-:Y:S01]  /*4120*/  @!P4 IMAD R3, R86, R153, R12 ;  /* 0x000000995603c224 */ /* 0x002fe200078e020c */
[----:B------:R-:W-:Y:S04]  /*4130*/  BSSY B1, `(.L_x_156) ;  /* 0x0000006000017945 */ /* 0x000fe80003800000 */
[----:B------:R1:W-:Y:S01]  /*4140*/  @!P4 STG.E.U8 desc[UR36][R6.64+0x78], R3 ;  /* 0x000078030600c986 */ /* 0x0003e2000c101124 */
[----:B------:R-:W-:Y:S05]  /*4150*/  @P3 BRA `(.L_x_157) ;  /* 0x00000000000c3947 */ /* 0x000fea0003800000 */
[----:B--2---:R-:W1:Y:S02]  /*4160*/  LDG.E.U8 R155, desc[UR36][R10.64+0x79] ;  /* 0x000079240a9b7981 */ /* 0x004e64000c1e1100 */
[----:B-1----:R-:W-:-:S05]  /*4170*/  PRMT R3, R155, 0x8880, RZ ;  /* 0x000088809b037816 */ /* 0x002fca00000000ff */
[----:B------:R-:W-:-:S07]  /*4180*/  IMAD R12, R3, R154, RZ ;  /* 0x0000009a030c7224 */ /* 0x000fce00078e02ff */
.L_x_157:
[----:B------:R-:W-:Y:S05]  /*4190*/  BSYNC B1 ;  /* 0x0000000000017941 */ /* 0x000fea0003800000 */
.L_x_156:
[----:B------:R-:W-:Y:S01]  /*41a0*/  @!P3 IMAD R87, R87, R153, R12 ;  /* 0x000000995757b224 */ /* 0x000fe200078e020c */
[----:B------:R-:W-:Y:S04]  /*41b0*/  BSSY B1, `(.L_x_158) ;  /* 0x0000006000017945 */ /* 0x000fe80003800000 */
[----:B------:R0:W-:Y:S01]  /*41c0*/  @!P3 STG.E.U8 desc[UR36][R6.64+0x79], R87 ;  /* 0x000079570600b986 */ /* 0x0001e2000c101124 */
[----:B------:R-:W-:Y:S05]  /*41d0*/  @P5 BRA `(.L_x_159) ;  /* 0x00000000000c5947 */ /* 0x000fea0003800000 */
[----:B--2---:R-:W1:Y:S02]  /*41e0*/  LDG.E.U8 R155, desc[UR36][R8.64+0x80] ;  /* 0x00008024089b7981 */ /* 0x004e64000c1e1100 */
[----:B-1----:R-:W-:-:S05]  /*41f0*/  PRMT R3, R155, 0x8880, RZ ;  /* 0x000088809b037816 */ /* 0x002fca00000000ff */
[----:B------:R-:W-:-:S07]  /*4200*/  IMAD R12, R3, R154, RZ ;  /* 0x0000009a030c7224 */ /* 0x000fce00078e02ff */
.L_x_159:
[----:B------:R-:W-:Y:S05]  /*4210*/  BSYNC B1 ;  /* 0x0000000000017941 */ /* 0x000fea0003800000 */
.L_x_158:
[----:B-1----:R-:W-:Y:S01]  /*4220*/  @!P5 IMAD R3, R88, R153, R12 ;  /* 0x000000995803d224 */ /* 0x002fe200078e020c */
[----:B------:R-:W-:Y:S04]  /*4230*/  BSSY B1, `(.L_x_160) ;  /* 0x0000006000017945 */ /* 0x000fe80003800000 */
[----:B------:R1:W-:Y:S01]  /*4240*/  @!P5 STG.E.U8 desc[UR36][R4.64+0x80], R3 ;  /* 0x000080030400d986 */ /* 0x0003e2000c101124 */
[----:B------:R-:W-:Y:S05]  /*4250*/  @P2 BRA `(.L_x_161) ;  /* 0x00000000000c2947 */ /* 0x000fea0003800000 */
[----:B--2---:R-:W1:Y:S02]  /*4260*/  LDG.E.U8 R155, desc[UR36][R8.64+0x81] ;  /* 0x00008124089b7981 */ /* 0x004e64000c1e1100 */
[----:B-1----:R-:W-:-:S05]  /*4270*/  PRMT R3, R155, 0x8880, RZ ;  /* 0x000088809b037816 */ /* 0x002fca00000000ff */
[----:B------:R-:W-:-:S07]  /*4280*/  IMAD R12, R3, R154, RZ ;  /* 0x0000009a030c7224 */ /* 0x000fce00078e02ff */
.L_x_161:
[----:B------:R-:W-:Y:S05]  /*4290*/  BSYNC B1 ;  /* 0x0000000000017941 */ /* 0x000fea0003800000 */
.L_x_160:
        /* <DEDUP_REMOVED lines=11> */
.L_x_163:
[----:B------:R-:W-:Y:S05]  /*4350*/  BSYNC B1 ;  /* 0x0000000000017941 */ /* 0x000fea0003800000 */
.L_x_162:
[----:B-1----:R-:W-:Y:S01]  /*4360*/  @!P4 IMAD R3, R90, R153, R12 ;  /* 0x000000995a03c224 */ /* 0x002fe200078e020c */
[----:B------:R-:W-:Y:S04]  /*4370*/  BSSY B1, `(.L_x_164) ;  /* 0x0000006000017945 */ /* 0x000fe80003800000 */
[----:B------:R1:W-:Y:S01]  /*4380*/  @!P4 STG.E.U8 desc[UR36][R6.64+0x80], R3 ;  /* 0x000080030600c986 */ /* 0x0003e2000c101124 */
[----:B------:R-:W-:Y:S05]  /*4390*/  @P3 BRA `(.L_x_165) ;  /* 0x00000000000c3947 */ /* 0x000fea0003800000 */
[----:B--2---:R-:W1:Y:S02]  /*43a0*/  LDG.E.U8 R155, desc[UR36][R10.64+0x81] ;  /* 0x000081240a9b7981 */ /* 0x004e64000c1e1100 */
[----:B-1----:R-:W-:-:S05]  /*43b0*/  PRMT R3, R155, 0x8880, RZ ;  /* 0x000088809b037816 */ /* 0x002fca00000000ff */
[----:B------:R-:W-:-:S07]  /*43c0*/  IMAD R12, R3, R154, RZ ;  /* 0x0000009a030c7224 */ /* 0x000fce00078e02ff */
.L_x_165:
[----:B------:R-:W-:Y:S05]  /*43d0*/  BSYNC B1 ;  /* 0x0000000000017941 */ /* 0x000fea0003800000 */
.L_x_164:
[----:B------:R-:W-:Y:S01]  /*43e0*/  @!P3 IMAD R91, R91, R153, R12 ;  /* 0x000000995b5bb224 */ /* 0x000fe200078e020c */
[----:B------:R-:W-:Y:S04]  /*43f0*/  BSSY B1, `(.L_x_166) ;  /* 0x0000006000017945 */ /* 0x000fe80003800000 */
[----:B------:R0:W-:Y:S01]  /*4400*/  @!P3 STG.E.U8 desc[UR36][R6.64+0x81], R91 ;  /* 0x0000815b0600b986 */ /* 0x0001e2000c101124 */
[----:B------:R-:W-:Y:S05]  /*4410*/  @P5 BRA `(.L_x_167) ;  /* 0x00000000000c5947 */ /* 0x000fea0003800000 */
[----:B--2---:R-:W1:Y:S02]  /*4420*/  LDG.E.U8 R155, desc[UR36][R8.64+0x88] ;  /* 0x00008824089b7981 */ /* 0x004e64000c1e1100 */
[----:B-1----:R-:W-:-:S05]  /*4430*/  PRMT R3, R155, 0x8880, RZ ;  /* 0x000088809b037816 */ /* 0x002fca00000000ff */
[----:B------:R-:W-:-:S07]  /*4440*/  IMAD R12, R3, R154, RZ ;  /* 0x0000009a030c7224 */ /* 0x000fce00078e02ff */
.L_x_167:
[----:B------:R-:W-:Y:S05]  /*4450*/  BSYNC B1 ;  /* 0x0000000000017941 */ /* 0x000fea0003800000 */
.L_x_166:
[----:B-1----:R-:W-:Y:S01]  /*4460*/  @!P5 IMAD R3, R92, R153, R12 ;  /* 0x000000995c03d224 */ /* 0x002fe200078e020c */
[----:B------:R-:W-:Y:S04]  /*4470*/  BSSY B1, `(.L_x_168) ;  /* 0x0000006000017945 */ /* 0x000fe80003800000 */
[----:B------:R1:W-:Y:S01]  /*4480*/  @!P5 STG.E.U8 desc[UR36][R4.64+0x88], R3 ;  /* 0x000088030400d986 */ /* 0x0003e2000c101124 */
[----:B------:R-:W-:Y:S05]  /*4490*/  @P2 BRA `(.L_x_169) ;  /* 0x00000000000c2947 */ /* 0x000fea0003800000 */
[----:B--2---:R-:W1:Y:S02]  /*44a0*/  LDG.E.U8 R155, desc[UR36][R8.64+0x89] ;  /* 0x00008924089b7981 */ /* 0x004e64000c1e1100 */
[----:B-1----:R-:W-:-:S05]  /*44b0*/  PRMT R3, R155, 0x8880, RZ ;  /* 0x000088809b037816 */ /* 0x002fca00000000ff */
[----:B------:R-:W-:-:S07]  /*44c0*/  IMAD R12, R3, R154, RZ ;  /* 0x0000009a030c7224 */ /* 0x000fce00078e02ff */
.L_x_169:
[----:B------:R-:W-:Y:S05]  /*44d0*/  BSYNC B1 ;  /* 0x0000000000017941 */ /* 0x000fea0003800000 */
.L_x_168:
        /* <DEDUP_REMOVED lines=11> */
.L_x_171:
[----:B------:R-:W-:Y:S05]  /*4590*/  BSYNC B1 ;  /* 0x0000000000017941 */ /* 0x000fea0003800000 */
.L_x_170:
[----:B-1----:R-:W-:Y:S01]  /*45a0*/  @!P4 IMAD R3, R94, R153, R12 ;  /* 0x000000995e03c224 */ /* 0x002fe200078e020c */
[----:B------:R-:W-:Y:S04]  /*45b0*/  BSSY B1, `(.L_x_172) ;  /* 0x0000006000017945 */ /* 0x000fe80003800000 */
[----:B------:R1:W-:Y:S01]  /*45c0*/  @!P4 STG.E.U8 desc[UR36][R6.64+0x88], R3 ;  /* 0x000088030600c986 */ /* 0x0003e2000c101124 */
[----:B------:R-:W-:Y:S05]  /*45d0*/  @P3 BRA `(.L_x_173) ;  /* 0x00000000000c3947 */ /* 0x000fea0003800000 */
[----:B--2---:R-:W1:Y:S02]  /*45e0*/  LDG.E.U8 R155, desc[UR36][R10.64+0x89] ;  /* 0x000089240a9b7981 */ /* 0x004e64000c1e1100 */
[----:B-1----:R-:W-:-:S05]  /*45f0*/  PRMT R3, R155, 0x8880, RZ ;  /* 0x000088809b037816 */ /* 0x002fca00000000ff */
[----:B------:R-:W-:-:S07]  /*4600*/  IMAD R12, R3, R154, RZ ;  /* 0x0000009a030c7224 */ /* 0x000fce00078e02ff */
.L_x_173:
[----:B------:R-:W-:Y:S05]  /*4610*/  BSYNC B1 ;  /* 0x0000000000017941 */ /* 0x000fea0003800000 */
.L_x_172:
[----:B------:R-:W-:Y:S01]  /*4620*/  @!P3 IMAD R95, R95, R153, R12 ;  /* 0x000000995f5fb224 */ /* 0x000fe200078e020c */
[----:B------:R-:W-:Y:S04]  /*4630*/  BSSY B1, `(.L_x_174) ;  /* 0x0000006000017945 */ /* 0x000fe80003800000 */
[----:B------:R0:W-:Y:S01]  /*4640*/  @!P3 STG.E.U8 desc[UR36][R6.64+0x89], R95 ;  /* 0x0000895f0600b986 */ /* 0x0001e2000c101124 */
[----:B------:R-:W-:Y:S05]  /*4650*/  @P5 BRA `(.L_x_175) ;  /* 0x00000000000c5947 */ /* 0x000fea0003800000 */
[----:B--2---:R-:W1:Y:S02]  /*4660*/  LDG.E.U8 R155, desc[UR36][R8.64+0x90] ;  /* 0x00009024089b7981 */ /* 0x004e64000c1e1100 */
[----:B-1----:R-:W-:-:S05]  /*4670*/  PRMT R3, R155, 0x8880, RZ ;  /* 0x000088809b037816 */ /* 0x002fca00000000ff */
[----:B------:R-:W-:-:S07]  /*4680*/  IMAD R12, R3, R154, RZ ;  /* 0x0000009a030c7224 */ /* 0x000fce00078e02ff */
.L_x_175:
[----:B------:R-:W-:Y:S05]  /*4690*/  BSYNC B1 ;  /* 0x0000000000017941 */ /* 0x000fea0003800000 */
.L_x_174:
[----:B-1----:R-:W-:Y:S01]  /*46a0*/  @!P5 IMAD R3, R96, R153, R12 ;  /* 0x000000996003d224 */ /* 0x002fe200078e020c */
[----:B------:R-:W-:Y:S04]  /*46b0*/  BSSY B1, `(.L_x_176) ;  /* 0x0000006000017945 */ /* 0x000fe80003800000 */
[----:B------:R1:W-:Y:S01]  /*46c0*/  @!P5 STG.E.U8 desc[UR36][R4.64+0x90], R3 ;  /* 0x000090030400d986 */ /* 0x0003e2000c101124 */
[----:B------:R-:W-:Y:S05]  /*46d0*/  @P2 BRA `(.L_x_177) ;  /* 0x00000000000c2947 */ /* 0x000fea0003800000 */
[----:B--2---:R-:W1:Y:S02]  /*46e0*/  LDG.E.U8 R155, desc[UR36][R8.64+0x91] ;  /* 0x00009124089b7981 */ /* 0x004e64000c1e1100 */
[----:B-1----:R-:W-:-:S05]  /*46f0*/  PRMT R3, R155, 0x8880, RZ ;  /* 0x000088809b037816 */ /* 0x002fca00000000ff */
[----:B------:R-:W-:-:S07]  /*4700*/  IMAD R12, R3, R154, RZ ;  /* 0x0000009a030c7224 */ /* 0x000fce00078e02ff */
.L_x_177:
[----:B------:R-:W-:Y:S05]  /*4710*/  BSYNC B1 ;  /* 0x0000000000017941 */ /* 0x000fea0003800000 */
.L_x_176:
        /* <DEDUP_REMOVED lines=11> */
.L_x_179:
[----:B------:R-:W-:Y:S05]  /*47d0*/  BSYNC B1 ;  /* 0x0000000000017941 */ /* 0x000fea0003800000 */
.L_x_178:
[----:B-1----:R-:W-:Y:S01]  /*47e0*/  @!P4 IMAD R3, R98, R153, R12 ;  /* 0x000000996203c224 */ /* 0x002fe200078e020c */
[----:B------:R-:W-:Y:S04]  /*47f0*/  BSSY B1, `(.L_x_180) ;  /* 0x0000006000017945 */ /* 0x000fe80003800000 */
[----:B------:R1:W-:Y:S01]  /*4800*/  @!P4 STG.E.U8 desc[UR36][R6.64+0x90], R3 ;  /* 0x000090030600c986 */ /* 0x0003e2000c101124 */
[----:B------:R-:W-:Y:S05]  /*4810*/  @P3 BRA `(.L_x_181) ;  /* 0x00000000000c3947 */ /* 0x000fea0003800000 */
[----:B--2---:R-:W1:Y:S02]  /*4820*/  LDG.E.U8 R155, desc[UR36][R10.64+0x91] ;  /* 0x000091240a9b7981 */ /* 0x004e64000c1e1100 */
[----:B-1----:R-:W-:-:S05]  /*4830*/  PRMT R3, R155, 0x8880, RZ ;  /* 0x000088809b037816 */ /* 0x002fca00000000ff */
[----:B------:R-:W-:-:S07]  /*4840*/  IMAD R12, R3, R154, RZ ;  /* 0x0000009a030c7224 */ /* 0x000fce00078e02ff */
.L_x_181:
[----:B------:R-:W-:Y:S05]  /*4850*/  BSYNC B1 ;  /* 0x0000000000017941 */ /* 0x000fea0003800000 */
.L_x_180:
[----:B------:R-:W-:Y:S01]  /*4860*/  @!P3 IMAD R99, R99, R153, R12 ;  /* 0x000000996363b224 */ /* 0x000fe200078e020c */
[----:B------:R-:W-:Y:S04]  /*4870*/  BSSY B1, `(.L_x_182) ;  /* 0x0000006000017945 */ /* 0x000fe80003800000 */
[----:B------:R0:W-:Y:S01]  /*4880*/  @!P3 STG.E.U8 desc[UR36][R6.64+0x91], R99 ;  /* 0x000091630600b986 */ /* 0x0001e2000c101124 */
[----:B------:R-:W-:Y:S05]  /*4890*/  @P5 BRA `(.L_x_183) ;  /* 0x00000000000c5947 */ /* 0x000fea0003800000 */
[----:B--2---:R-:W1:Y:S02]  /*48a0*/  LDG.E.U8 R155, desc[UR36][R8.64+0x98] ;  /* 0x00009824089b7981 */ /* 0x004e64000c1e1100 */
[----:B-1----:R-:W-:-:S05]  /*48b0*/  PRMT R3, R155, 0x8880, RZ ;  /* 0x000088809b037816 */ /* 0x002fca00000000ff */
[----:B------:R-:W-:-:S07]  /*48c0*/  IMAD R12, R3, R154, RZ ;  /* 0x0000009a030c7224 */ /* 0x000fce00078e02ff */
.L_x_183:
[----:B------:R-:W-:Y:S05]  /*48d0*/  BSYNC B1 ;  /* 0x0000000000017941 */ /* 0x000fea0003800000 */
.L_x_182:
[----:B-1----:R-:W-:Y:S01]  /*48e0*/  @!P5 IMAD R3, R100, R153, R12 ;  /* 0x000000996403d224 */ /* 0x002fe200078e020c */
[----:B------:R-:W-:Y:S04]  /*48f0*/  BSSY B1, `(.L_x_184) ;  /* 0x0000006000017945 */ /* 0x000fe80003800000 */
[----:B------:R1:W-:Y:S01]  /*4900*/  @!P5 STG.E.U8 desc[UR36][R4.64+0x98], R3 ;  /* 0x000098030400d986 */ /* 0x0003e2000c101124 */
[----:B------:R-:W-:Y:S05]  /*4910*/  @P2 BRA `(.L_x_185) ;  /* 0x00000000000c2947 */ /* 0x000fea0003800000 */
[----:B--2---:R-:W1:Y:S02]  /*4920*/  LDG.E.U8 R155, desc[UR36][R8.64+0x99] ;  /* 0x00009924089b7981 */ /* 0x004e64000c1e1100 */
[----:B-1----:R-:W-:-:S05]  /*4930*/  PRMT R3, R155, 0x8880, RZ ;  /* 0x000088809b037816 */ /* 0x002fca00000000ff */
[----:B------:R-:W-:-:S07]  /*4940*/  IMAD R12, R3, R154, RZ ;  /* 0x0000009a030c7224 */ /* 0x000fce00078e02ff */
.L_x_185:
[----:B------:R-:W-:Y:S05]  /*4950*/  BSYNC B1 ;  /* 0x0000000000017941 */ /* 0x000fea0003800000 */
.L_x_184:
        /* <DEDUP_REMOVED lines=11> */
.L_x_187:
[----:B------:R-:W-:Y:S05]  /*4a10*/  BSYNC B1 ;  /* 0x0000000000017941 */ /* 0x000fea0003800000 */
.L_x_186:
[----:B-1----:R-:W-:Y:S01]  /*4a20*/  @!P4 IMAD R3, R102, R153, R12 ;  /* 0x000000996603c224 */ /* 0x002fe200078e020c */
[----:B------:R-:W-:Y:S04]  /*4a30*/  BSSY B1, `(.L_x_188) ;  /* 0x0000006000017945 */ /* 0x000fe80003800000 */
[----:B------:R1:W-:Y:S01]  /*4a40*/  @!P4 STG.E.U8 desc[UR36][R6.64+0x98], R3 ;  /* 0x000098030600c986 */ /* 0x0003e2000c101124 */
[----:B------:R-:W-:Y:S05]  /*4a50*/  @P3 BRA `(.L_x_189) ;  /* 0x00000000000c3947 */ /* 0x000fea0003800000 */
[----:B--2---:R-:W1:Y:S02]  /*4a60*/  LDG.E.U8 R155, desc[UR36][R10.64+0x99] ;  /* 0x000099240a9b7981 */ /* 0x004e64000c1e1100 */
[----:B-1----:R-:W-:-:S05]  /*4a70*/  PRMT R3, R155, 0x8880, RZ ;  /* 0x000088809b037816 */ /* 0x002fca00000000ff */
[----:B------:R-:W-:-:S07]  /*4a80*/  IMAD R12, R3, R154, RZ ;  /* 0x0000009a030c7224 */ /* 0x000fce00078e02ff */
.L_x_189:
[----:B------:R-:W-:Y:S05]  /*4a90*/  BSYNC B1 ;  /* 0x0000000000017941 */ /* 0x000fea0003800000 */
.L_x_188:
[----:B------:R-:W-:Y:S01]  /*4aa0*/  @!P3 IMAD R103, R103, R153, R12 ;  /* 0x000000996767b224 */ /* 0x000fe200078e020c */
[----:B------:R-:W-:Y:S04]  /*4ab0*/  BSSY B1, `(.L_x_190) ;  /* 0x0000006000017945 */ /* 0x000fe80003800000 */
[----:B------:R0:W-:Y:S01]  /*4ac0*/  @!P3 STG.E.U8 desc[UR36][R6.64+0x99], R103 ;  /* 0x000099670600b986 */ /* 0x0001e2000c101124 */
[----:B------:R-:W-:Y:S05]  /*4ad0*/  @P5 BRA `(.L_x_191) ;  /* 0x00000000000c5947 */ /* 0x000fea0003800000 */
[----:B--2---:R-:W1:Y:S02]  /*4ae0*/  LDG.E.U8 R155, desc[UR36][R8.64+0xa0] ;  /* 0x0000a024089b7981 */ /* 0x004e64000c1e1100 */
[----:B-1----:R-:W-:-:S05]  /*4af0*/  PRMT R3, R155, 0x8880, RZ ;  /* 0x000088809b037816 */ /* 0x002fca00000000ff */
[----:B------:R-:W-:-:S07]  /*4b00*/  IMAD R12, R3, R154, RZ ;  /* 0x0000009a030c7224 */ /* 0x000fce00078e02ff */
.L_x_191:
[----:B------:R-:W-:Y:S05]  /*4b10*/  BSYNC B1 ;  /* 0x0000000000017941 */ /* 0x000fea0003800000 */
.L_x_190:
[----:B-1----:R-:W-:Y:S01]  /*4b20*/  @!P5 IMAD R3, R104, R153, R12 ;  /* 0x000000996803d224 */ /* 0x002fe200078e020c */
[----:B------:R-:W-:Y:S04]  /*4b30*/  BSSY B1, `(.L_x_192) ;  /* 0x0000006000017945 */ /* 0x000fe80003800000 */
[----:B------:R1:W-:Y:S01]  /*4b40*/  @!P5 STG.E.U8 desc[UR36][R4.64+0xa0], R3 ;  /* 0x0000a0030400d986 */ /* 0x0003e2000c101124 */
[----:B------:R-:W-:Y:S05]  /*4b50*/  @P2 BRA `(.L_x_193) ;  /* 0x00000000000c2947 */ /* 0x000fea0003800000 */
[----:B--2---:R-:W1:Y:S02]  /*4b60*/  LDG.E.U8 R155, desc[UR36][R8.64+0xa1] ;  /* 0x0000a124089b7981 */ /* 0x004e64000c1e1100 */
[----:B-1----:R-:W-:-:S05]  /*4b70*/  PRMT R3, R155, 0x8880, RZ ;  /* 0x000088809b037816 */ /* 0x002fca00000000ff */
[----:B------:R-:W-:-:S07]  /*4b80*/  IMAD R12, R3, R154, RZ ;  /* 0x0000009a030c7224 */ /* 0x000fce00078e02ff */
.L_x_193:
[----:B------:R-:W-:Y:S05]  /*4b90*/  BSYNC B1 ;  /* 0x0000000000017941 */ /* 0x000fea0003800000 */
.L_x_192:
        /* <DEDUP_REMOVED lines=11> */
.L_x_195:
[----:B------:R-:W-:Y:S05]  /*4c50*/  BSYNC B1 ;  /* 0x0000000000017941 */ /* 0x000fea0003800000 */
.L_x_194:
[----:B-1----:R-:W-:Y:S01]  /*4c60*/  @!P4 IMAD R3, R106, R153, R12 ;  /* 0x000000996a03c224 */ /* 0x002fe200078e020c */
[----:B------:R-:W-:Y:S04]  /*4c70*/  BSSY B1, `(.L_x_196) ;  /* 0x0000006000017945 */ /* 0x000fe80003800000 */
[----:B------:R1:W-:Y:S01]  /*4c80*/  @!P4 STG.E.U8 desc[UR36][R6.64+0xa0], R3 ;  /* 0x0000a0030600c986 */ /* 0x0003e2000c101124 */
[----:B------:R-:W-:Y:S05]  /*4c90*/  @P3 BRA `(.L_x_197) ;  /* 0x00000000000c3947 */ /* 0x000fea0003800000 */
[----:B--2---:R-:W1:Y:S02]  /*4ca0*/  LDG.E.U8 R155, desc[UR36][R10.64+0xa1] ;  /* 0x0000a1240a9b7981 */ /* 0x004e64000c1e1100 */
[----:B-1----:R-:W-:-:S05]  /*4cb0*/  PRMT R3, R155, 0x8880, RZ ;  /* 0x000088809b037816 */ /* 0x002fca00000000ff */
[----:B------:R-:W-:-:S07]  /*4cc0*/  IMAD R12, R3, R154, RZ ;  /* 0x0000009a030c7224 */ /* 0x000fce00078e02ff */
.L_x_197:
[----:B------:R-:W-:Y:S05]  /*4cd0*/  BSYNC B1 ;  /* 0x0000000000017941 */ /* 0x000fea0003800000 */
.L_x_196:
[----:B------:R-:W-:Y:S01]  /*4ce0*/  @!P3 IMAD R107, R107, R153, R12 ;  /* 0x000000996b6bb224 */ /* 0x000fe200078e020c */
[----:B------:R-:W-:Y:S04]  /*4cf0*/  BSSY B1, `(.L_x_198) ;  /* 0x0000006000017945 */ /* 0x000fe80003800000 */
[----:B------:R0:W-:Y:S01]  /*4d00*/  @!P3 STG.E.U8 desc[UR36][R6.64+0xa1], R107 ;  /* 0x0000a16b0600b986 */ /* 0x0001e2000c101124 */
[----:B------:R-:W-:Y:S05]  /*4d10*/  @P5 BRA `(.L_x_199) ;  /* 0x00000000000c5947 */ /* 0x000fea0003800000 */
[----:B--2---:R-:W1:Y:S02]  /*4d20*/  LDG.E.U8 R155, desc[UR36][R8.64+0xa8] ;  /* 0x0000a824089b7981 */ /* 0x004e64000c1e1100 */
[----:B-1----:R-:W-:-:S05]  /*4d30*/  PRMT R3, R155, 0x8880, RZ ;  /* 0x000088809b037816 */ /* 0x002fca00000000ff */
[----:B------:R-:W-:-:S07]  /*4d40*/  IMAD R12, R3, R154, RZ ;  /* 0x0000009a030c7224 */ /* 0x000fce00078e02ff */
.L_x_199:
[----:B------:R-:W-:Y:S05]  /*4d50*/  BSYNC B1 ;  /* 0x0000000000017941 */ /* 0x000fea0003800000 */
.L_x_198:
[----:B-1----:R-:W-:Y:S01]  /*4d60*/  @!P5 IMAD R3, R108, R153, R12 ;  /* 0x000000996c03d224 */ /* 0x002fe200078e020c */
[----:B------:R-:W-:Y:S04]  /*4d70*/  BSSY B1, `(.L_x_200) ;  /* 0x0000006000017945 */ /* 0x000fe80003800000 */
[----:B------:R1:W-:Y:S01]  /*4d80*/  @!P5 STG.E.U8 desc[UR36][R4.64+0xa8], R3 ;  /* 0x0000a8030400d986 */ /* 0x0003e2000c101124 */
[----:B------:R-:W-:Y:S05]  /*4d90*/  @P2 BRA `(.L_x_201) ;  /* 0x00000000000c2947 */ /* 0x000fea0003800000 */
[----:B--2---:R-:W1:Y:S02]  /*4da0*/  LDG.E.U8 R155, desc[UR36][R8.64+0xa9] ;  /* 0x0000a924089b7981 */ /* 0x004e64000c1e1100 */
[----:B-1----:R-:W-:-:S05]  /*4db0*/  PRMT R3, R155, 0x8880, RZ ;  /* 0x000088809b037816 */ /* 0x002fca00000000ff */
[----:B------:R-:W-:-:S07]  /*4dc0*/  IMAD R12, R3, R154, RZ ;  /* 0x0000009a030c7224 */ /* 0x000fce00078e02ff */
.L_x_201:
[----:B------:R-:W-:Y:S05]  /*4dd0*/  BSYNC B1 ;  /* 0x0000000000017941 */ /* 0x000fea0003800000 */
.L_x_200:
        /* <DEDUP_REMOVED lines=11> */
.L_x_203:
[----:B------:R-:W-:Y:S05]  /*4e90*/  BSYNC B1 ;  /* 0x0000000000017941 */ /* 0x000fea0003800000 */
.L_x_202:
[----:B-1----:R-:W-:Y:S01]  /*4ea0*/  @!P4 IMAD R3, R110, R153, R12 ;  /* 0x000000996e03c224 */ /* 0x002fe200078e020c */
[----:B------:R-:W-:Y:S04]  /*4eb0*/  BSSY B1, `(.L_x_204) ;  /* 0x0000006000017945 */ /* 0x000fe80003800000 */
[----:B------:R1:W-:Y:S01]  /*4ec0*/  @!P4 STG.E.U8 desc[UR36][R6.64+0xa8], R3 ;  /* 0x0000a8030600c986 */ /* 0x0003e2000c101124 */
[----:B------:R-:W-:Y:S05]  /*4ed0*/  @P3 BRA `(.L_x_205) ;  /* 0x00000000000c3947 */ /* 0x000fea0003800000 */
[----:B--2---:R-:W1:Y:S02]  /*4ee0*/  LDG.E.U8 R155, desc[UR36][R10.64+0xa9] ;  /* 0x0000a9240a9b7981 */ /* 0x004e64000c1e1100 */
[----:B-1----:R-:W-:-:S05]  /*4ef0*/  PRMT R3, R155, 0x8880, RZ ;  /* 0x000088809b037816 */ /* 0x002fca00000000ff */
[----:B------:R-:W-:-:S07]  /*4f00*/  IMAD R12, R3, R154, RZ ;  /* 0x0000009a030c7224 */ /* 0x000fce00078e02ff */
.L_x_205:
[----:B------:R-:W-:Y:S05]  /*4f10*/  BSYNC B1 ;  /* 0x0000000000017941 */ /* 0x000fea0003800000 */
.L_x_204:
[----:B------:R-:W-:Y:S01]  /*4f20*/  @!P3 IMAD R111, R111, R153, R12 ;  /* 0x000000996f6fb224 */ /* 0x000fe200078e020c */
[----:B------:R-:W-:Y:S04]  /*4f30*/  BSSY B1, `(.L_x_206) ;  /* 0x0000006000017945 */ /* 0x000fe80003800000 */
[----:B------:R0:W-:Y:S01]  /*4f40*/  @!P3 STG.E.U8 desc[UR36][R6.64+0xa9], R111 ;  /* 0x0000a96f0600b986 */ /* 0x0001e2000c101124 */
[----:B------:R-:W-:Y:S05]  /*4f50*/  @P5 BRA `(.L_x_207) ;  /* 0x00000000000c5947 */ /* 0x000fea0003800000 */
[----:B--2---:R-:W1:Y:S02]  /*4f60*/  LDG.E.U8 R155, desc[UR36][R8.64+0xb0] ;  /* 0x0000b024089b7981 */ /* 0x004e64000c1e1100 */
[----:B-1----:R-:W-:-:S05]  /*4f70*/  PRMT R3, R155, 0x8880, RZ ;  /* 0x000088809b037816 */ /* 0x002fca00000000ff */
[----:B------:R-:W-:-:S07]  /*4f80*/  IMAD R12, R3, R154, RZ ;  /* 0x0000009a030c7224 */ /* 0x000fce00078e02ff */
.L_x_207:
[----:B------:R-:W-:Y:S05]  /*4f90*/  BSYNC B1 ;  /* 0x0000000000017941 */ /* 0x000fea0003800000 */
.L_x_206:
[----:B-1----:R-:W-:Y:S01]  /*4fa0*/  @!P5 IMAD R3, R112, R153, R12 ;  /* 0x000000997003d224 */ /* 0x002fe200078e020c */
[----:B------:R-:W-:Y:S04]  /*4fb0*/  BSSY B1, `(.L_x_208) ;  /* 0x0000006000017945 */ /* 0x000fe80003800000 */
[----:B------:R1:W-:Y:S01]  /*4fc0*/  @!P5 STG.E.U8 desc[UR36][R4.64+0xb0], R3 ;  /* 0x0000b0030400d986 */ /* 0x0003e2000c101124 */
[----:B------:R-:W-:Y:S05]  /*4fd0*/  @P2 BRA `(.L_x_209) ;  /* 0x00000000000c2947 */ /* 0x000fea0003800000 */
[----:B--2---:R-:W1:Y:S02]  /*4fe0*/  LDG.E.U8 R155, desc[UR36][R8.64+0xb1] ;  /* 0x0000b124089b7981 */ /* 0x004e64000c1e1100 */
[----:B-1----:R-:W-:-:S05]  /*4ff0*/  PRMT R3, R155, 0x8880, RZ ;  /* 0x000088809b037816 */ /* 0x002fca00000000ff */
[----:B------:R-:W-:-:S07]  /*5000*/  IMAD R12, R3, R154, RZ ;  /* 0x0000009a030c7224 */ /* 0x000fce00078e02ff */
.L_x_209:
[----:B------:R-:W-:Y:S05]  /*5010*/  BSYNC B1 ;  /* 0x0000000000017941 */ /* 0x000fea0003800000 */
.L_x_208:
        /* <DEDUP_REMOVED lines=11> */
.L_x_211:
[----:B------:R-:W-:Y:S05]  /*50d0*/  BSYNC B1 ;  /* 0x0000000000017941 */ /* 0x000fea0003800000 */
.L_x_210:
[----:B-1----:R-:W-:Y:S01]  /*50e0*/  @!P4 IMAD R3, R114, R153, R12 ;  /* 0x000000997203c224 */ /* 0x002fe200078e020c */
[----:B------:R-:W-:Y:S04]  /*50f0*/  BSSY B1, `(.L_x_212) ;  /* 0x0000006000017945 */ /* 0x000fe80003800000 */
[----:B------:R1:W-:Y:S01]  /*5100*/  @!P4 STG.E.U8 desc[UR36][R6.64+0xb0], R3 ;  /* 0x0000b0030600c986 */ /* 0x0003e2000c101124 */
[----:B------:R-:W-:Y:S05]  /*5110*/  @P3 BRA `(.L_x_213) ;  /* 0x00000000000c3947 */ /* 0x000fea0003800000 */
[----:B--2---:R-:W1:Y:S02]  /*5120*/  LDG.E.U8 R155, desc[UR36][R10.64+0xb1] ;  /* 0x0000b1240a9b7981 */ /* 0x004e64000c1e1100 */
[----:B-1----:R-:W-:-:S05]  /*5130*/  PRMT R3, R155, 0x8880, RZ ;  /* 0x000088809b037816 */ /* 0x002fca00000000ff */
[----:B------:R-:W-:-:S07]  /*5140*/  IMAD R12, R3, R154, RZ ;  /* 0x0000009a030c7224 */ /* 0x000fce00078e02ff */
.L_x_213:
[----:B------:R-:W-:Y:S05]  /*5150*/  BSYNC B1 ;  /* 0x0000000000017941 */ /* 0x000fea0003800000 */
.L_x_212:
[----:B------:R-:W-:Y:S01]  /*5160*/  @!P3 IMAD R115, R115, R153, R12 ;  /* 0x000000997373b224 */ /* 0x000fe200078e020c */
[----:B------:R-:W-:Y:S04]  /*5170*/  BSSY B1, `(.L_x_214) ;  /* 0x0000006000017945 */ /* 0x000fe80003800000 */
[----:B------:R0:W-:Y:S01]  /*5180*/  @!P3 STG.E.U8 desc[UR36][R6.64+0xb1], R115 ;  /* 0x0000b1730600b986 */ /* 0x0001e2000c101124 */
[----:B------:R-:W-:Y:S05]  /*5190*/  @P5 BRA `(.L_x_215) ;  /* 0x00000000000c5947 */ /* 0x000fea0003800000 */
[----:B--2---:R-:W1:Y:S02]  /*51a0*/  LDG.E.U8 R155, desc[UR36][R8.64+0xb8] ;  /* 0x0000b824089b7981 */ /* 0x004e64000c1e1100 */
[----:B-1----:R-:W-:-:S05]  /*51b0*/  PRMT R3, R155, 0x8880, RZ ;  /* 0x000088809b037816 */ /* 0x002fca00000000ff */
[----:B------:R-:W-:-:S07]  /*51c0*/  IMAD R12, R3, R154, RZ ;  /* 0x0000009a030c7224 */ /* 0x000fce00078e02ff */
.L_x_215:
[----:B------:R-:W-:Y:S05]  /*51d0*/  BSYNC B1 ;  /* 0x0000000000017941 */ /* 0x000fea0003800000 */
.L_x_214:
[----:B-1----:R-:W-:Y:S01]  /*51e0*/  @!P5 IMAD R3, R116, R153, R12 ;  /* 0x000000997403d224 */ /* 0x002fe200078e020c */
[----:B------:R-:W-:Y:S04]  /*51f0*/  BSSY B1, `(.L_x_216) ;  /* 0x0000006000017945 */ /* 0x000fe80003800000 */
[----:B------:R1:W-:Y:S01]  /*5200*/  @!P5 STG.E.U8 desc[UR36][R4.64+0xb8], R3 ;  /* 0x0000b8030400d986 */ /* 0x0003e2000c101124 */
[----:B------:R-:W-:Y:S05]  /*5210*/  @P2 BRA `(.L_x_217) ;  /* 0x00000000000c2947 */ /* 0x000fea0003800000 */
[----:B--2---:R-:W1:Y:S02]  /*5220*/  LDG.E.U8 R155, desc[UR36][R8.64+0xb9] ;  /* 0x0000b924089b7981 */ /* 0x004e64000c1e1100 */
[----:B-1----:R-:W-:-:S05]  /*5230*/  PRMT R3, R155, 0x8880, RZ ;  /* 0x000088809b037816 */ /* 0x002fca00000000ff */
[----:B------:R-:W-:-:S07]  /*5240*/  IMAD R12, R3, R154, RZ ;  /* 0x0000009a030c7224 */ /* 0x000fce00078e02ff */
.L_x_217:
[----:B------:R-:W-:Y:S05]  /*5250*/  BSYNC B1 ;  /* 0x0000000000017941 */ /* 0x000fea0003800000 */
.L_x_216:
        /* <DEDUP_REMOVED lines=11> */
.L_x_219:
[----:B------:R-:W-:Y:S05]  /*5310*/  BSYNC B1 ;  /* 0x0000000000017941 */ /* 0x000fea0003800000 */
.L_x_218:
[----:B-1----:R-:W-:Y:S01]  /*5320*/  @!P4 IMAD R3, R118, R153, R12 ;  /* 0x000000997603c224 */ /* 0x002fe200078e020c */
[----:B------:R-:W-:Y:S04]  /*5330*/  BSSY B1, `(.L_x_220) ;  /* 0x0000006000017945 */ /* 0x000fe80003800000 */
[----:B------:R1:W-:Y:S01]  /*5340*/  @!P4 STG.E.U8 desc[UR36][R6.64+0xb8], R3 ;  /* 0x0000b8030600c986 */ /* 0x0003e2000c101124 */
[----:B------:R-:W-:Y:S05]  /*5350*/  @P3 BRA `(.L_x_221) ;  /* 0x00000000000c3947 */ /* 0x000fea0003800000 */
[----:B--2---:R-:W1:Y:S02]  /*5360*/  LDG.E.U8 R155, desc[UR36][R10.64+0xb9] ;  /* 0x0000b9240a9b7981 */ /* 0x004e64000c1e1100 */
[----:B-1----:R-:W-:-:S05]  /*5370*/  PRMT R3, R155, 0x8880, RZ ;  /* 0x000088809b037816 */ /* 0x002fca00000000ff */
[----:B------:R-:W-:-:S07]  /*5380*/  IMAD R12, R3, R154, RZ ;  /* 0x0000009a030c7224 */ /* 0x000fce00078e02ff */
.L_x_221:
[----:B------:R-:W-:Y:S05]  /*5390*/  BSYNC B1 ;  /* 0x0000000000017941 */ /* 0x000fea0003800000 */
.L_x_220:
[----:B------:R-:W-:Y:S01]  /*53a0*/  @!P3 IMAD R119, R119, R153, R12 ;  /* 0x000000997777b224 */ /* 0x000fe200078e020c */
[----:B------:R-:W-:Y:S04]  /*53b0*/  BSSY B1, `(.L_x_222) ;  /* 0x0000006000017945 */ /* 0x000fe80003800000 */
[----:B------:R0:W-:Y:S01]  /*53c0*/  @!P3 STG.E.U8 desc[UR36][R6.64+0xb9], R119 ;  /* 0x0000b9770600b986 */ /* 0x0001e2000c101124 */
[----:B------:R-:W-:Y:S05]  /*53d0*/  @P5 BRA `(.L_x_223) ;  /* 0x00000000000c5947 */ /* 0x000fea0003800000 */
[----:B--2---:R-:W1:Y:S02]  /*53e0*/  LDG.E.U8 R155, desc[UR36][R8.64+0xc0] ;  /* 0x0000c024089b7981 */ /* 0x004e64000c1e1100 */
[----:B-1----:R-:W-:-:S05]  /*53f0*/  PRMT R3, R155, 0x8880, RZ ;  /* 0x000088809b037816 */ /* 0x002fca00000000ff */
[----:B------:R-:W-:-:S07]  /*5400*/  IMAD R12, R3, R154, RZ ;  /* 0x0000009a030c7224 */ /* 0x000fce00078e02ff */
.L_x_223:
[----:B------:R-:W-:Y:S05]  /*5410*/  BSYNC B1 ;  /* 0x0000000000017941 */ /* 0x000fea0003800000 */
.L_x_222:
[----:B-1----:R-:W-:Y:S01]  /*5420*/  @!P5 IMAD R3, R120, R153, R12 ;  /* 0x000000997803d224 */ /* 0x002fe200078e020c */
[----:B------:R-:W-:Y:S04]  /*5430*/  BSSY B1, `(.L_x_224) ;  /* 0x0000006000017945 */ /* 0x000fe80003800000 */
[----:B------:R1:W-:Y:S01]  /*5440*/  @!P5 STG.E.U8 desc[UR36][R4.64+0xc0], R3 ;  /* 0x0000c0030400d986 */ /* 0x0003e2000c101124 */
[----:B------:R-:W-:Y:S05]  /*5450*/  @P2 BRA `(.L_x_225) ;  /* 0x00000000000c2947 */ /* 0x000fea0003800000 */
[----:B--2---:R-:W1:Y:S02]  /*5460*/  LDG.E.U8 R155, desc[UR36][R8.64+0xc1] ;  /* 0x0000c124089b7981 */ /* 0x004e64000c1e1100 */
[----:B-1----:R-:W-:-:S05]  /*5470*/  PRMT R3, R155, 0x8880, RZ ;  /* 0x000088809b037816 */ /* 0x002fca00000000ff */
[----:B------:R-:W-:-:S07]  /*5480*/  IMAD R12, R3, R154, RZ ;  /* 0x0000009a030c7224 */ /* 0x000fce00078e02ff */
.L_x_225:
[----:B------:R-:W-:Y:S05]  /*5490*/  BSYNC B1 ;  /* 0x0000000000017941 */ /* 0x000fea0003800000 */
.L_x_224:
        /* <DEDUP_REMOVED lines=11> */
.L_x_227:
[----:B------:R-:W-:Y:S05]  /*5550*/  BSYNC B1 ;  /* 0x0000000000017941 */ /* 0x000fea0003800000 */
.L_x_226:
[----:B-1----:R-:W-:Y:S01]  /*5560*/  @!P4 IMAD R3, R122, R153, R12 ;  /* 0x000000997a03c224 */ /* 0x002fe200078e020c */
[----:B------:R-:W-:Y:S04]  /*5570*/  BSSY B1, `(.L_x_228) ;  /* 0x0000006000017945 */ /* 0x000fe80003800000 */
[----:B------:R1:W-:Y:S01]  /*5580*/  @!P4 STG.E.U8 desc[UR36][R6.64+0xc0], R3 ;  /* 0x0000c0030600c986 */ /* 0x0003e2000c101124 */
[----:B------:R-:W-:Y:S05]  /*5590*/  @P3 BRA `(.L_x_229) ;  /* 0x00000000000c3947 */ /* 0x000fea0003800000 */
[----:B--2---:R-:W1:Y:S02]  /*55a0*/  LDG.E.U8 R155, desc[UR36][R10.64+0xc1] ;  /* 0x0000c1240a9b7981 */ /* 0x004e64000c1e1100 */
[----:B-1----:R-:W-:-:S05]  /*55b0*/  PRMT R3, R155, 0x8880, RZ ;  /* 0x000088809b037816 */ /* 0x002fca00000000ff */
[----:B------:R-:W-:-:S07]  /*55c0*/  IMAD R12, R3, R154, RZ ;  /* 0x0000009a030c7224 */ /* 0x000fce00078e02ff */
.L_x_229:
[----:B------:R-:W-:Y:S05]  /*55d0*/  BSYNC B1 ;  /* 0x0000000000017941 */ /* 0x000fea0003800000 */
.L_x_228:
[----:B------:R-:W-:Y:S01]  /*55e0*/  @!P3 IMAD R123, R123, R153, R12 ;  /* 0x000000997b7bb224 */ /* 0x000fe200078e020c */
[----:B------:R-:W-:Y:S04]  /*55f0*/  BSSY B1, `(.L_x_230) ;  /* 0x0000006000017945 */ /* 0x000fe80003800000 */
[----:B------:R0:W-:Y:S01]  /*5600*/  @!P3 STG.E.U8 desc[UR36][R6.64+0xc1], R123 ;  /* 0x0000c17b0600b986 */ /* 0x0001e2000c101124 */
[----:B------:R-:W-:Y:S05]  /*5610*/  @P5 BRA `(.L_x_231) ;  /* 0x00000000000c5947 */ /* 0x000fea0003800000 */
[----:B--2---:R-:W1:Y:S02]  /*5620*/  LDG.E.U8 R155, desc[UR36][R8.64+0xc8] ;  /* 0x0000c824089b7981 */ /* 0x004e64000c1e1100 */
[----:B-1----:R-:W-:-:S05]  /*5630*/  PRMT R3, R155, 0x8880, RZ ;  /* 0x000088809b037816 */ /* 0x002fca00000000ff */
[----:B------:R-:W-:-:S07]  /*5640*/  IMAD R12, R3, R154, RZ ;  /* 0x0000009a030c7224 */ /* 0x000fce00078e02ff */
.L_x_231:
[----:B------:R-:W-:Y:S05]  /*5650*/  BSYNC B1 ;  /* 0x0000000000017941 */ /* 0x000fea0003800000 */
.L_x_230:
[----:B-1----:R-:W-:Y:S01]  /*5660*/  @!P5 IMAD R3, R124, R153, R12 ;  /* 0x000000997c03d224 */ /* 0x002fe200078e020c */
[----:B------:R-:W-:Y:S04]  /*5670*/  BSSY B1, `(.L_x_232) ;  /* 0x0000006000017945 */ /* 0x000fe80003800000 */
[----:B------:R1:W-:Y:S01]  /*5680*/  @!P5 STG.E.U8 desc[UR36][R4.64+0xc8], R3 ;  /* 0x0000c8030400d986 */ /* 0x0003e2000c101124 */
[----:B------:R-:W-:Y:S05]  /*5690*/  @P2 BRA `(.L_x_233) ;  /* 0x00000000000c2947 */ /* 0x000fea0003800000 */
[----:B--2---:R-:W1:Y:S02]  /*56a0*/  LDG.E.U8 R155, desc[UR36][R8.64+0xc9] ;  /* 0x0000c924089b7981 */ /* 0x004e64000c1e1100 */
[----:B-1----:R-:W-:-:S05]  /*56b0*/  PRMT R3, R155, 0x8880, RZ ;  /* 0x000088809b037816 */ /* 0x002fca00000000ff */
[----:B------:R-:W-:-:S07]  /*56c0*/  IMAD R12, R3, R154, RZ ;  /* 0x0000009a030c7224 */ /* 0x000fce00078e02ff */
.L_x_233:
[----:B------:R-:W-:Y:S05]  /*56d0*/  BSYNC B1 ;  /* 0x0000000000017941 */ /* 0x000fea0003800000 */
.L_x_232:
        /* <DEDUP_REMOVED lines=11> */
.L_x_235:
[----:B------:R-:W-:Y:S05]  /*5790*/  BSYNC B1 ;  /* 0x0000000000017941 */ /* 0x000fea0003800000 */
.L_x_234:
[----:B-1----:R-:W-:Y:S01]  /*57a0*/  @!P4 IMAD R3, R126, R153, R12 ;  /* 0x000000997e03c224 */ /* 0x002fe200078e020c */
[----:B------:R-:W-:Y:S04]  /*57b0*/  BSSY B1, `(.L_x_236) ;  /* 0x0000006000017945 */ /* 0x000fe80003800000 */
[----:B------:R1:W-:Y:S01]  /*57c0*/  @!P4 STG.E.U8 desc[UR36][R6.64+0xc8], R3 ;  /* 0x0000c8030600c986 */ /* 0x0003e2000c101124 */
[----:B------:R-:W-:Y:S05]  /*57d0*/  @P3 BRA `(.L_x_237) ;  /* 0x00000000000c3947 */ /* 0x000fea0003800000 */
[----:B--2---:R-:W1:Y:S02]  /*57e0*/  LDG.E.U8 R155, desc[UR36][R10.64+0xc9] ;  /* 0x0000c9240a9b7981 */ /* 0x004e64000c1e1100 */
[----:B-1----:R-:W-:-:S05]  /*57f0*/  PRMT R3, R155, 0x8880, RZ ;  /* 0x000088809b037816 */ /* 0x002fca00000000ff */
[----:B------:R-:W-:-:S07]  /*5800*/  IMAD R12, R3, R154, RZ ;  /* 0x0000009a030c7224 */ /* 0x000fce00078e02ff */
.L_x_237:
[----:B------:R-:W-:Y:S05]  /*5810*/  BSYNC B1 ;  /* 0x0000000000017941 */ /* 0x000fea0003800000 */
.L_x_236:
[----:B------:R-:W-:Y:S01]  /*5820*/  @!P3 IMAD R127, R127, R153, R12 ;  /* 0x000000997f7fb224 */ /* 0x000fe200078e020c */
[----:B------:R-:W-:Y:S04]  /*5830*/  BSSY B1, `(.L_x_238) ;  /* 0x0000006000017945 */ /* 0x000fe80003800000 */
[----:B------:R0:W-:Y:S01]  /*5840*/  @!P3 STG.E.U8 desc[UR36][R6.64+0xc9], R127 ;  /* 0x0000c97f0600b986 */ /* 0x0001e2000c101124 */
[----:B------:R-:W-:Y:S05]  /*5850*/  @P5 BRA `(.L_x_239) ;  /* 0x00000000000c5947 */ /* 0x000fea0003800000 */
[----:B--2---:R-:W1:Y:S02]  /*5860*/  LDG.E.U8 R155, desc[UR36][R8.64+0xd0] ;  /* 0x0000d024089b7981 */ /* 0x004e64000c1e1100 */
[----:B-1----:R-:W-:-:S05]  /*5870*/  PRMT R3, R155, 0x8880, RZ ;  /* 0x000088809b037816 */ /* 0x002fca00000000ff */
[----:B------:R-:W-:-:S07]  /*5880*/  IMAD R12, R3, R154, RZ ;  /* 0x0000009a030c7224 */ /* 0x000fce00078e02ff */
.L_x_239:
[----:B------:R-:W-:Y:S05]  /*5890*/  BSYNC B1 ;  /* 0x0000000000017941 */ /* 0x000fea0003800000 */
.L_x_238:
[----:B-1----:R-:W-:Y:S01]  /*58a0*/  @!P5 IMAD R3, R128, R153, R12 ;  /* 0x000000998003d224 */ /* 0x002fe200078e020c */
[----:B------:R-:W-:Y:S04]  /*58b0*/  BSSY B1, `(.L_x_240) ;  /* 0x0000006000017945 */ /* 0x000fe80003800000 */
[----:B------:R1:W-:Y:S01]  /*58c0*/  @!P5 STG.E.U8 desc[UR36][R4.64+0xd0], R3 ;  /* 0x0000d0030400d986 */ /* 0x0003e2000c101124 */
[----:B------:R-:W-:Y:S05]  /*58d0*/  @P2 BRA `(.L_x_241) ;  /* 0x00000000000c2947 */ /* 0x000fea0003800000 */
[----:B--2---:R-:W1:Y:S02]  /*58e0*/  LDG.E.U8 R155, desc[UR36][R8.64+0xd1] ;  /* 0x0000d124089b7981 */ /* 0x004e64000c1e1100 */
[----:B-1----:R-:W-:-:S05]  /*58f0*/  PRMT R3, R155, 0x8880, RZ ;  /* 0x000088809b037816 */ /* 0x002fca00000000ff */
[----:B------:R-:W-:-:S07]  /*5900*/  IMAD R12, R3, R154, RZ ;  /* 0x0000009a030c7224 */ /* 0x000fce00078e02ff */
.L_x_241:
[----:B------:R-:W-:Y:S05]  /*5910*/  BSYNC B1 ;  /* 0x0000000000017941 */ /* 0x000fea0003800000 */
.L_x_240:
        /* <DEDUP_REMOVED lines=11> */
.L_x_243:
[----:B------:R-:W-:Y:S05]  /*59d0*/  BSYNC B1 ;  /* 0x0000000000017941 */ /* 0x000fea0003800000 */
.L_x_242:
[----:B-1----:R-:W-:Y:S01]  /*59e0*/  @!P4 IMAD R3, R130, R153, R12 ;  /* 0x000000998203c224 */ /* 0x002fe200078e020c */
[----:B------:R-:W-:Y:S04]  /*59f0*/  BSSY B1, `(.L_x_244) ;  /* 0x0000006000017945 */ /* 0x000fe80003800000 */
[----:B------:R1:W-:Y:S01]  /*5a00*/  @!P4 STG.E.U8 desc[UR36][R6.64+0xd0], R3 ;  /* 0x0000d0030600c986 */ /* 0x0003e2000c101124 */
[----:B------:R-:W-:Y:S05]  /*5a10*/  @P3 BRA `(.L_x_245) ;  /* 0x00000000000c3947 */ /* 0x000fea0003800000 */
[----:B--2---:R-:W1:Y:S02]  /*5a20*/  LDG.E.U8 R155, desc[UR36][R10.64+0xd1] ;  /* 0x0000d1240a9b7981 */ /* 0x004e64000c1e1100 */
[----:B-1----:R-:W-:-:S05]  /*5a30*/  PRMT R3, R155, 0x8880, RZ ;  /* 0x000088809b037816 */ /* 0x002fca00000000ff */
[----:B------:R-:W-:-:S07]  /*5a40*/  IMAD R12, R3, R154, RZ ;  /* 0x0000009a030c7224 */ /* 0x000fce00078e02ff */
.L_x_245:
[----:B------:R-:W-:Y:S05]  /*5a50*/  BSYNC B1 ;  /* 0x0000000000017941 */ /* 0x000fea0003800000 */
.L_x_244:
[----:B------:R-:W-:Y:S01]  /*5a60*/  @!P3 IMAD R131, R131, R153, R12 ;  /* 0x000000998383b224 */ /* 0x000fe200078e020c */
[----:B------:R-:W-:Y:S04]  /*5a70*/  BSSY B1, `(.L_x_246) ;  /* 0x0000006000017945 */ /* 0x000fe80003800000 */
[----:B------:R0:W-:Y:S01]  /*5a80*/  @!P3 STG.E.U8 desc[UR36][R6.64+0xd1], R131 ;  /* 0x0000d1830600b986 */ /* 0x0001e2000c101124 */
[----:B------:R-:W-:Y:S05]  /*5a90*/  @P5 BRA `(.L_x_247) ;  /* 0x00000000000c5947 */ /* 0x000fea0003800000 */
[----:B--2---:R-:W1:Y:S02]  /*5aa0*/  LDG.E.U8 R155, desc[UR36][R8.64+0xd8] ;  /* 0x0000d824089b7981 */ /* 0x004e64000c1e1100 */
[----:B-1----:R-:W-:-:S05]  /*5ab0*/  PRMT R3, R155, 0x8880, RZ ;  /* 0x000088809b037816 */ /* 0x002fca00000000ff */
[----:B------:R-:W-:-:S07]  /*5ac0*/  IMAD R12, R3, R154, RZ ;  /* 0x0000009a030c7224 */ /* 0x000fce00078e02ff */
.L_x_247:
[----:B------:R-:W-:Y:S05]  /*5ad0*/  BSYNC B1 ;  /* 0x0000000000017941 */ /* 0x000fea0003800000 */
.L_x_246:
[----:B-1----:R-:W-:Y:S01]  /*5ae0*/  @!P5 IMAD R3, R132, R153, R12 ;  /* 0x000000998403d224 */ /* 0x002fe200078e020c */
[----:B------:R-:W-:Y:S04]  /*5af0*/  BSSY B1, `(.L_x_248) ;  /* 0x0000006000017945 */ /* 0x000fe80003800000 */
[----:B------:R1:W-:Y:S01]  /*5b00*/  @!P5 STG.E.U8 desc[UR36][R4.64+0xd8], R3 ;  /* 0x0000d8030400d986 */ /* 0x0003e2000c101124 */
[----:B------:R-:W-:Y:S05]  /*5b10*/  @P2 BRA `(.L_x_249) ;  /* 0x00000000000c2947 */ /* 0x000fea0003800000 */
[----:B--2---:R-:W1:Y:S02]  /*5b20*/  LDG.E.U8 R155, desc[UR36][R8.64+0xd9] ;  /* 0x0000d924089b7981 */ /* 0x004e64000c1e1100 */
[----:B-1----:R-:W-:-:S05]  /*5b30*/  PRMT R3, R155, 0x8880, RZ ;  /* 0x000088809b037816 */ /* 0x002fca00000000ff */
[----:B------:R-:W-:-:S07]  /*5b40*/  IMAD R12, R3, R154, RZ ;  /* 0x0000009a030c7224 */ /* 0x000fce00078e02ff */
.L_x_249:
[----:B------:R-:W-:Y:S05]  /*5b50*/  BSYNC B1 ;  /* 0x0000000000017941 */ /* 0x000fea0003800000 */
.L_x_248:
        /* <DEDUP_REMOVED lines=11> */
.L_x_251:
[----:B------:R-:W-:Y:S05]  /*5c10*/  BSYNC B1 ;  /* 0x0000000000017941 */ /* 0x000fea0003800000 */
.L_x_250:
[----:B-1----:R-:W-:Y:S01]  /*5c20*/  @!P4 IMAD R3, R134, R153, R12 ;  /* 0x000000998603c224 */ /* 0x002fe200078e020c */
[----:B------:R-:W-:Y:S04]  /*5c30*/  BSSY B1, `(.L_x_252) ;  /* 0x0000006000017945 */ /* 0x000fe80003800000 */
[----:B------:R1:W-:Y:S01]  /*5c40*/  @!P4 STG.E.U8 desc[UR36][R6.64+0xd8], R3 ;  /* 0x0000d8030600c986 */ /* 0x0003e2000c101124 */
[----:B------:R-:W-:Y:S05]  /*5c50*/  @P3 BRA `(.L_x_253) ;  /* 0x00000000000c3947 */ /* 0x000fea0003800000 */
[----:B--2---:R-:W1:Y:S02]  /*5c60*/  LDG.E.U8 R155, desc[UR36][R10.64+0xd9] ;  /* 0x0000d9240a9b7981 */ /* 0x004e64000c1e1100 */
[----:B-1----:R-:W-:-:S05]  /*5c70*/  PRMT R3, R155, 0x8880, RZ ;  /* 0x000088809b037816 */ /* 0x002fca00000000ff */
[----:B------:R-:W-:-:S07]  /*5c80*/  IMAD R12, R3, R154, RZ ;  /* 0x0000009a030c7224 */ /* 0x000fce00078e02ff */
.L_x_253:
[----:B------:R-:W-:Y:S05]  /*5c90*/  BSYNC B1 ;  /* 0x0000000000017941 */ /* 0x000fea0003800000 */
.L_x_252:
[----:B------:R-:W-:Y:S01]  /*5ca0*/  @!P3 IMAD R135, R135, R153, R12 ;  /* 0x000000998787b224 */ /* 0x000fe200078e020c */
[----:B------:R-:W-:Y:S04]  /*5cb0*/  BSSY B1, `(.L_x_254) ;  /* 0x0000006000017945 */ /* 0x000fe80003800000 */
[----:B------:R0:W-:Y:S01]  /*5cc0*/  @!P3 STG.E.U8 desc[UR36][R6.64+0xd9], R135 ;  /* 0x0000d9870600b986 */ /* 0x0001e2000c101124 */
[----:B------:R-:W-:Y:S05]  /*5cd0*/  @P5 BRA `(.L_x_255) ;  /* 0x00000000000c5947 */ /* 0x000fea0003800000 */
[----:B--2---:R-:W1:Y:S02]  /*5ce0*/  LDG.E.U8 R155, desc[UR36][R8.64+0xe0] ;  /* 0x0000e024089b7981 */ /* 0x004e64000c1e1100 */
[----:B-1----:R-:W-:-:S05]  /*5cf0*/  PRMT R3, R155, 0x8880, RZ ;  /* 0x000088809b037816 */ /* 0x002fca00000000ff */
[----:B------:R-:W-:-:S07]  /*5d00*/  IMAD R12, R3, R154, RZ ;  /* 0x0000009a030c7224 */ /* 0x000fce00078e02ff */
.L_x_255:
[----:B------:R-:W-:Y:S05]  /*5d10*/  BSYNC B1 ;  /* 0x0000000000017941 */ /* 0x000fea0003800000 */
.L_x_254:
[----:B-1----:R-:W-:Y:S01]  /*5d20*/  @!P5 IMAD R3, R136, R153, R12 ;  /* 0x000000998803d224 */ /* 0x002fe200078e020c */
[----:B------:R-:W-:Y:S04]  /*5d30*/  BSSY B1, `(.L_x_256) ;  /* 0x0000006000017945 */ /* 0x000fe80003800000 */
[----:B------:R1:W-:Y:S01]  /*5d40*/  @!P5 STG.E.U8 desc[UR36][R4.64+0xe0], R3 ;  /* 0x0000e0030400d986 */ /* 0x0003e2000c101124 */
[----:B------:R-:W-:Y:S05]  /*5d50*/  @P2 BRA `(.L_x_257) ;  /* 0x00000000000c2947 */ /* 0x000fea0003800000 */
[----:B--2---:R-:W1:Y:S02]  /*5d60*/  LDG.E.U8 R155, desc[UR36][R8.64+0xe1] ;  /* 0x0000e124089b7981 */ /* 0x004e64000c1e1100 */
[----:B-1----:R-:W-:-:S05]  /*5d70*/  PRMT R3, R155, 0x8880, RZ ;  /* 0x000088809b037816 */ /* 0x002fca00000000ff */
[----:B------:R-:W-:-:S07]  /*5d80*/  IMAD R12, R3, R154, RZ ;  /* 0x0000009a030c7224 */ /* 0x000fce00078e02ff */
.L_x_257:
[----:B------:R-:W-:Y:S05]  /*5d90*/  BSYNC B1 ;  /* 0x0000000000017941 */ /* 0x000fea0003800000 */
.L_x_256:
        /* <DEDUP_REMOVED lines=11> */
.L_x_259:
[----:B------:R-:W-:Y:S05]  /*5e50*/  BSYNC B1 ;  /* 0x0000000000017941 */ /* 0x000fea0003800000 */
.L_x_258:
[----:B-1----:R-:W-:Y:S01]  /*5e60*/  @!P4 IMAD R3, R138, R153, R12 ;  /* 0x000000998a03c224 */ /* 0x002fe200078e020c */
[----:B------:R-:W-:Y:S04]  /*5e70*/  BSSY B1, `(.L_x_260) ;  /* 0x0000006000017945 */ /* 0x000fe80003800000 */
[----:B------:R1:W-:Y:S01]  /*5e80*/  @!P4 STG.E.U8 desc[UR36][R6.64+0xe0], R3 ;  /* 0x0000e0030600c986 */ /* 0x0003e2000c101124 */
[----:B------:R-:W-:Y:S05]  /*5e90*/  @P3 BRA `(.L_x_261) ;  /* 0x00000000000c3947 */ /* 0x000fea0003800000 */
[----:B--2---:R-:W1:Y:S02]  /*5ea0*/  LDG.E.U8 R155, desc[UR36][R10.64+0xe1] ;  /* 0x0000e1240a9b7981 */ /* 0x004e64000c1e1100 */
[----:B-1----:R-:W-:-:S05]  /*5eb0*/  PRMT R3, R155, 0x8880, RZ ;  /* 0x000088809b037816 */ /* 0x002fca00000000ff */
[----:B------:R-:W-:-:S07]  /*5ec0*/  IMAD R12, R3, R154, RZ ;  /* 0x0000009a030c7224 */ /* 0x000fce00078e02ff */
.L_x_261:
[----:B------:R-:W-:Y:S05]  /*5ed0*/  BSYNC B1 ;  /* 0x0000000000017941 */ /* 0x000fea0003800000 */
.L_x_260:
[----:B------:R-:W-:Y:S01]  /*5ee0*/  @!P3 IMAD R139, R139, R153, R12 ;  /* 0x000000998b8bb224 */ /* 0x000fe200078e020c */
[----:B------:R-:W-:Y:S04]  /*5ef0*/  BSSY B1, `(.L_x_262) ;  /* 0x0000006000017945 */ /* 0x000fe80003800000 */
[----:B------:R0:W-:Y:S01]  /*5f00*/  @!P3 STG.E.U8 desc[UR36][R6.64+0xe1], R139 ;  /* 0x0000e18b0600b986 */ /* 0x0001e2000c101124 */
[----:B------:R-:W-:Y:S05]  /*5f10*/  @P5 BRA `(.L_x_263) ;  /* 0x00000000000c5947 */ /* 0x000fea0003800000 */
[----:B--2---:R-:W1:Y:S02]  /*5f20*/  LDG.E.U8 R155, desc[UR36][R8.64+0xe8] ;  /* 0x0000e824089b7981 */ /* 0x004e64000c1e1100 */
[----:B-1----:R-:W-:-:S05]  /*5f30*/  PRMT R3, R155, 0x8880, RZ ;  /* 0x000088809b037816 */ /* 0x002fca00000000ff */
[----:B------:R-:W-:-:S07]  /*5f40*/  IMAD R12, R3, R154, RZ ;  /* 0x0000009a030c7224 */ /* 0x000fce00078e02ff */
.L_x_263:
[----:B------:R-:W-:Y:S05]  /*5f50*/  BSYNC B1 ;  /* 0x0000000000017941 */ /* 0x000fea0003800000 */
.L_x_262:
[----:B-1----:R-:W-:Y:S01]  /*5f60*/  @!P5 IMAD R3, R140, R153, R12 ;  /* 0x000000998c03d224 */ /* 0x002fe200078e020c */
[----:B------:R-:W-:Y:S04]  /*5f70*/  BSSY B1, `(.L_x_264) ;  /* 0x0000006000017945 */ /* 0x000fe80003800000 */
[----:B------:R1:W-:Y:S01]  /*5f80*/  @!P5 STG.E.U8 desc[UR36][R4.64+0xe8], R3 ;  /* 0x0000e8030400d986 */ /* 0x0003e2000c101124 */
[----:B------:R-:W-:Y:S05]  /*5f90*/  @P2 BRA `(.L_x_265) ;  /* 0x00000000000c2947 */ /* 0x000fea0003800000 */
[----:B--2---:R-:W1:Y:S02]  /*5fa0*/  LDG.E.U8 R155, desc[UR36][R8.64+0xe9] ;  /* 0x0000e924089b7981 */ /* 0x004e64000c1e1100 */
[----:B-1----:R-:W-:-:S05]  /*5fb0*/  PRMT R3, R155, 0x8880, RZ ;  /* 0x000088809b037816 */ /* 0x002fca00000000ff */
[----:B------:R-:W-:-:S07]  /*5fc0*/  IMAD R12, R3, R154, RZ ;  /* 0x0000009a030c7224 */ /* 0x000fce00078e02ff */
.L_x_265:
[----:B------:R-:W-:Y:S05]  /*5fd0*/  BSYNC B1 ;  /* 0x0000000000017941 */ /* 0x000fea0003800000 */
.L_x_264:
        /* <DEDUP_REMOVED lines=11> */
.L_x_267:
[----:B------:R-:W-:Y:S05]  /*6090*/  BSYNC B1 ;  /* 0x0000000000017941 */ /* 0x000fea0003800000 */
.L_x_266:
[----:B-1----:R-:W-:Y:S01]  /*60a0*/  @!P4 IMAD R3, R142, R153, R12 ;  /* 0x000000998e03c224 */ /* 0x002fe200078e020c */
[----:B------:R-:W-:Y:S04]  /*60b0*/  BSSY B1, `(.L_x_268) ;  /* 0x0000006000017945 */ /* 0x000fe80003800000 */
[----:B------:R1:W-:Y:S01]  /*60c0*/  @!P4 STG.E.U8 desc[UR36][R6.64+0xe8], R3 ;  /* 0x0000e8030600c986 */ /* 0x0003e2000c101124 */
[----:B------:R-:W-:Y:S05]  /*60d0*/  @P3 BRA `(.L_x_269) ;  /* 0x00000000000c3947 */ /* 0x000fea0003800000 */
[----:B--2---:R-:W1:Y:S02]  /*60e0*/  LDG.E.U8 R155, desc[UR36][R10.64+0xe9] ;  /* 0x0000e9240a9b7981 */ /* 0x004e64000c1e1100 */
[----:B-1----:R-:W-:-:S05]  /*60f0*/  PRMT R3, R155, 0x8880, RZ ;  /* 0x000088809b037816 */ /* 0x002fca00000000ff */
[----:B------:R-:W-:-:S07]  /*6100*/  IMAD R12, R3, R154, RZ ;  /* 0x0000009a030c7224 */ /* 0x000fce00078e02ff */
.L_x_269:
[----:B------:R-:W-:Y:S05]  /*6110*/  BSYNC B1 ;  /* 0x0000000000017941 */ /* 0x000fea0003800000 */
.L_x_268:
[----:B------:R-:W-:Y:S01]  /*6120*/  @!P3 IMAD R143, R143, R153, R12 ;  /* 0x000000998f8fb224 */ /* 0x000fe200078e020c */
[----:B------:R-:W-:Y:S04]  /*6130*/  BSSY B1, `(.L_x_270) ;  /* 0x0000006000017945 */ /* 0x000fe80003800000 */
[----:B------:R0:W-:Y:S01]  /*6140*/  @!P3 STG.E.U8 desc[UR36][R6.64+0xe9], R143 ;  /* 0x0000e98f0600b986 */ /* 0x0001e2000c101124 */
[----:B------:R-:W-:Y:S05]  /*6150*/  @P5 BRA `(.L_x_271) ;  /* 0x00000000000c5947 */ /* 0x000fea0003800000 */
[----:B--2---:R-:W1:Y:S02]  /*6160*/  LDG.E.U8 R155, desc[UR36][R8.64+0xf0] ;  /* 0x0000f024089b7981 */ /* 0x004e64000c1e1100 */
[----:B-1----:R-:W-:-:S05]  /*6170*/  PRMT R3, R155, 0x8880, RZ ;  /* 0x000088809b037816 */ /* 0x002fca00000000ff */
[----:B------:R-:W-:-:S07]  /*6180*/  IMAD R12, R3, R154, RZ ;  /* 0x0000009a030c7224 */ /* 0x000fce00078e02ff */
.L_x_271:
[----:B------:R-:W-:Y:S05]  /*6190*/  BSYNC B1 ;  /* 0x0000000000017941 */ /* 0x000fea0003800000 */
.L_x_270:
[----:B-1----:R-:W-:Y:S01]  /*61a0*/  @!P5 IMAD R3, R144, R153, R12 ;  /* 0x000000999003d224 */ /* 0x002fe200078e020c */
[----:B------:R-:W-:Y:S04]  /*61b0*/  BSSY B1, `(.L_x_272) ;  /* 0x0000006000017945 */ /* 0x000fe80003800000 */
[----:B------:R1:W-:Y:S01]  /*61c0*/  @!P5 STG.E.U8 desc[UR36][R4.64+0xf0], R3 ;  /* 0x0000f0030400d986 */ /* 0x0003e2000c101124 */
[----:B------:R-:W-:Y:S05]  /*61d0*/  @P2 BRA `(.L_x_273) ;  /* 0x00000000000c2947 */ /* 0x000fea0003800000 */
[----:B--2---:R-:W1:Y:S02]  /*61e0*/  LDG.E.U8 R155, desc[UR36][R8.64+0xf1] ;  /* 0x0000f124089b7981 */ /* 0x004e64000c1e1100 */
[----:B-1----:R-:W-:-:S05]  /*61f0*/  PRMT R3, R155, 0x8880, RZ ;  /* 0x000088809b037816 */ /* 0x002fca00000000ff */
[----:B------:R-:W-:-:S07]  /*6200*/  IMAD R12, R3, R154, RZ ;  /* 0x0000009a030c7224 */ /* 0x000fce00078e02ff */
.L_x_273:
[----:B------:R-:W-:Y:S05]  /*6210*/  BSYNC B1 ;  /* 0x0000000000017941 */ /* 0x000fea0003800000 */
.L_x_272:
[C---:B------:R-:W-:Y:S01]  /*6220*/  ISETP.LT.OR P4, PT, R0.reuse, 0xf1, !P0 ;  /* 0x000000f10000780c */ /* 0x040fe20004781670 */
[----:B------:R-:W-:Y:S01]  /*6230*/  @!P2 IMAD R145, R145, R153, R12 ;  /* 0x000000999191a224 */ /* 0x000fe200078e020c */
[----:B------:R-:W-:Y:S01]  /*6240*/  BSSY B1, `(.L_x_274) ;  /* 0x000000a000017945 */ /* 0x000fe20003800000 */
[C---:B------:R-:W-:Y:S02]  /*6250*/  ISETP.LT.OR P3, PT, R0.reuse, 0xf2, !P0 ;  /* 0x000000f20000780c */ /* 0x040fe40004761670 */
        /* <DEDUP_REMOVED lines=8> */
.L_x_275:
[----:B------:R-:W-:Y:S05]  /*62e0*/  BSYNC B1 ;  /* 0x0000000000017941 */ /* 0x000fea0003800000 */
.L_x_274:
[----:B-1----:R-:W-:Y:S01]  /*62f0*/  @!P4 IMAD R3, R146, R153, R12 ;  /* 0x000000999203c224 */ /* 0x002fe200078e020c */
[----:B------:R-:W-:Y:S04]  /*6300*/  BSSY B1, `(.L_x_276) ;  /* 0x0000006000017945 */ /* 0x000fe80003800000 */
[----:B------:R1:W-:Y:S01]  /*6310*/  @!P4 STG.E.U8 desc[UR36][R6.64+0xf0], R3 ;  /* 0x0000f0030600c986 */ /* 0x0003e2000c101124 */
[----:B------:R-:W-:Y:S05]  /*6320*/  @P3 BRA `(.L_x_277) ;  /* 0x00000000000c3947 */ /* 0x000fea0003800000 */
[----:B--2---:R-:W1:Y:S02]  /*6330*/  LDG.E.U8 R155, desc[UR36][R10.64+0xf1] ;  /* 0x0000f1240a9b7981 */ /* 0x004e64000c1e1100 */
[----:B-1----:R-:W-:-:S05]  /*6340*/  PRMT R3, R155, 0x8880, RZ ;  /* 0x000088809b037816 */ /* 0x002fca00000000ff */
[----:B------:R-:W-:-:S07]  /*6350*/  IMAD R12, R3, R154, RZ ;  /* 0x0000009a030c7224 */ /* 0x000fce00078e02ff */
.L_x_277:
[----:B------:R-:W-:Y:S05]  /*6360*/  BSYNC B1 ;  /* 0x0000000000017941 */ /* 0x000fea0003800000 */
.L_x_276:
[----:B------:R-:W-:Y:S01]  /*6370*/  @!P3 IMAD R147, R147, R153, R12 ;  /* 0x000000999393b224 */ /* 0x000fe200078e020c */
[----:B------:R-:W-:Y:S04]  /*6380*/  BSSY B1, `(.L_x_278) ;  /* 0x0000006000017945 */ /* 0x000fe80003800000 */
[----:B------:R0:W-:Y:S01]  /*6390*/  @!P3 STG.E.U8 desc[UR36][R6.64+0xf1], R147 ;  /* 0x0000f1930600b986 */ /* 0x0001e2000c101124 */
[----:B------:R-:W-:Y:S05]  /*63a0*/  @P2 BRA `(.L_x_279) ;  /* 0x00000000000c2947 */ /* 0x000fea0003800000 */
[----:B--2---:R-:W1:Y:S02]  /*63b0*/  LDG.E.U8 R155, desc[UR36][R8.64+0xf8] ;  /* 0x0000f824089b7981 */ /* 0x004e64000c1e1100 */
[----:B-1----:R-:W-:-:S05]  /*63c0*/  PRMT R3, R155, 0x8880, RZ ;  /* 0x000088809b037816 */ /* 0x002fca00000000ff */
[----:B------:R-:W-:-:S07]  /*63d0*/  IMAD R12, R3, R154, RZ ;  /* 0x0000009a030c7224 */ /* 0x000fce00078e02ff */
.L_x_279:
[----:B------:R-:W-:Y:S05]  /*63e0*/  BSYNC B1 ;  /* 0x0000000000017941 */ /* 0x000fea0003800000 */
.L_x_278:
[----:B-1----:R-:W-:Y:S01]  /*63f0*/  @!P2 IMAD R3, R148, R153, R12 ;  /* 0x000000999403a224 */ /* 0x002fe200078e020c */
[----:B------:R-:W-:Y:S04]  /*6400*/  BSSY B1, `(.L_x_280) ;  /* 0x0000006000017945 */ /* 0x000fe80003800000 */
[----:B------:R1:W-:Y:S01]  /*6410*/  @!P2 STG.E.U8 desc[UR36][R4.64+0xf8], R3 ;  /* 0x0000f8030400a986 */ /* 0x0003e2000c101124 */
[----:B------:R-:W-:Y:S05]  /*6420*/  @P1 BRA `(.L_x_281) ;  /* 0x00000000000c1947 */ /* 0x000fea0003800000 */
[----:B--2---:R-:W1:Y:S02]  /*6430*/  LDG.E.U8 R155, desc[UR36][R8.64+0xf9] ;  /* 0x0000f924089b7981 */ /* 0x004e64000c1e1100 */
[----:B-1----:R-:W-:-:S05]  /*6440*/  PRMT R3, R155, 0x8880, RZ ;  /* 0x000088809b037816 */ /* 0x002fca00000000ff */
[----:B------:R-:W-:-:S07]  /*6450*/  IMAD R12, R3, R154, RZ ;  /* 0x0000009a030c7224 */ /* 0x000fce00078e02ff */
.L_x_281:
[----:B------:R-:W-:Y:S05]  /*6460*/  BSYNC B1 ;  /* 0x0000000000017941 */ /* 0x000fea0003800000 */
.L_x_280:
[----:B------:R-:W-:Y:S01]  /*6470*/  @!P1 IMAD R149, R149, R153, R12 ;  /* 0x0000009995959224 */ /* 0x000fe200078e020c */
[----:B------:R-:W-:Y:S04]  /*6480*/  BSSY B1, `(.L_x_282) ;  /* 0x0000006000017945 */ /* 0x000fe80003800000 */
[----:B------:R0:W-:Y:S01]  /*6490*/  @!P1 STG.E.U8 desc[UR36][R4.64+0xf9], R149 ;  /* 0x0000f99504009986 */ /* 0x0001e2000c101124 */
[----:B------:R-:W-:Y:S05]  /*64a0*/  @P5 BRA `(.L_x_283) ;  /* 0x00000000000c5947 */ /* 0x000fea0003800000 */
[----:B--2---:R-:W1:Y:S02]  /*64b0*/  LDG.E.U8 R155, desc[UR36][R10.64+0xf8] ;  /* 0x0000f8240a9b7981 */ /* 0x004e64000c1e1100 */
[----:B-1----:R-:W-:-:S05]  /*64c0*/  PRMT R3, R155, 0x8880, RZ ;  /* 0x000088809b037816 */ /* 0x002fca00000000ff */
[----:B------:R-:W-:-:S07]  /*64d0*/  IMAD R12, R3, R154, RZ ;  /* 0x0000009a030c7224 */ /* 0x000fce00078e02ff */
.L_x_283:
[----:B------:R-:W-:Y:S05]  /*64e0*/  BSYNC B1 ;  /* 0x0000000000017941 */ /* 0x000fea0003800000 */
.L_x_282:
[----:B-1----:R-:W-:Y:S01]  /*64f0*/  @!P5 IMAD R3, R150, R153, R12 ;  /* 0x000000999603d224 */ /* 0x002fe200078e020c */
[----:B------:R-:W-:Y:S01]  /*6500*/  ISETP.LT.OR P0, PT, R0, 0xfa, !P0 ;  /* 0x000000fa0000780c */ /* 0x000fe20004701670 */
[----:B------:R-:W-:Y:S03]  /*6510*/  BSSY B1, `(.L_x_284) ;  /* 0x0000006000017945 */ /* 0x000fe60003800000 */
[----:B------:R1:W-:Y:S09]  /*6520*/  @!P5 STG.E.U8 desc[UR36][R6.64+0xf8], R3 ;  /* 0x0000f8030600d986 */ /* 0x0003f2000c101124 */
[----:B------:R-:W-:Y:S05]  /*6530*/  @P0 BRA `(.L_x_285) ;  /* 0x00000000000c0947 */ /* 0x000fea0003800000 */
[----:B--2---:R-:W1:Y:S02]  /*6540*/  LDG.E.U8 R155, desc[UR36][R10.64+0xf9] ;  /* 0x0000f9240a9b7981 */ /* 0x004e64000c1e1100 */
[----:B-1----:R-:W-:-:S05]  /*6550*/  PRMT R3, R155, 0x8880, RZ ;  /* 0x000088809b037816 */ /* 0x002fca00000000ff */
[----:B------:R-:W-:-:S07]  /*6560*/  IMAD R12, R3, R154, RZ ;  /* 0x0000009a030c7224 */ /* 0x000fce00078e02ff */
.L_x_285:
[----:B------:R-:W-:Y:S05]  /*6570*/  BSYNC B1 ;  /* 0x0000000000017941 */ /* 0x000fea0003800000 */
.L_x_284:
[----:B------:R-:W-:Y:S01]  /*6580*/  IMAD R151, R151, R153, R12 ;  /* 0x0000009997977224 */ /* 0x000fe200078e020c */
[----:B------:R-:W-:Y:S06]  /*6590*/  @P0 BRA `(.L_x_286) ;  /* 0x0000001800100947 */ /* 0x000fec0003800000 */
[----:B------:R0:W-:Y:S01]  /*65a0*/  STG.E.U8 desc[UR36][R6.64+0xf9], R151 ;  /* 0x0000f99706007986 */ /* 0x0001e2000c101124 */
[----:B------:R-:W-:Y:S05]  /*65b0*/  BRA `(.L_x_286) ;  /* 0x0000001800087947 */ /* 0x000fea0003800000 */
.L_x_29:
[C---:B------:R-:W-:Y:S02]  /*65c0*/  ISETP.GE.AND P1, PT, R160.reuse, 0x1, PT ;  /* 0x00000001a000780c */ /* 0x040fe40003f26270 */
[----:B------:R-:W-:Y:S02]  /*65d0*/  ISETP.GE.AND P0, PT, R160, 0x9, PT ;  /* 0x00000009a000780c */ /* 0x000fe40003f06270 */
[C---:B------:R-:W-:Y:S02]  /*65e0*/  ISETP.LT.OR P4, PT, R0.reuse, 0x1, !P1 ;  /* 0x000000010000780c */ /* 0x040fe40004f81670 */
[C---:B------:R-:W-:Y:S02]  /*65f0*/  ISETP.LT.OR P3, PT, R0.reuse, 0x2, !P1 ;  /* 0x000000020000780c */ /* 0x040fe40004f61670 */
[C---:B------:R-:W-:Y:S02]  /*6600*/  ISETP.LT.OR P2, PT, R0.reuse, 0x1, !P0 ;  /* 0x000000010000780c */ /* 0x040fe40004741670 */
[----:B------:R-:W-:-:S07]  /*6610*/  ISETP.LT.OR P5, PT, R0, 0x2, !P0 ;  /* 0x000000020000780c */ /* 0x000fce00047a1670 */
[-C--:B------:R-:W-:Y:S02]  /*6620*/  @!P4 IMAD R3, R24, R153.reuse, RZ ;  /* 0x000000991803c224 */ /* 0x080fe400078e02ff */
[-C--:B------:R-:W-:Y:S02]  /*6630*/  @!P3 IMAD R25, R25, R153.reuse, RZ ;  /* 0x000000991919b224 */ /* 0x080fe400078e02ff */
[-C--:B------:R-:W-:Y:S01]  /*6640*/  @!P2 IMAD R9, R26, R153.reuse, RZ ;  /* 0x000000991a09a224 */ /* 0x080fe200078e02ff */
[----:B------:R0:W-:Y:S01]  /*6650*/  @!P4 STG.E.U8 desc[UR36][R4.64], R3 ;  /* 0x000000030400c986 */ /* 0x0001e2000c101124 */
[C---:B------:R-:W-:Y:S01]  /*6660*/  ISETP.LT.OR P4, PT, R0.reuse, 0x9, !P1 ;  /* 0x000000090000780c */ /* 0x040fe20004f81670 */
[----:B------:R-:W-:Y:S02]  /*6670*/  @!P5 IMAD R27, R27, R153, RZ ;  /* 0x000000991b1bd224 */ /* 0x000fe400078e02ff */
[----:B------:R-:W-:Y:S01]  /*6680*/  @!P3 STG.E.U8 desc[UR36][R4.64+0x1], R25 ;  /* 0x000001190400b986 */ /* 0x000fe2000c101124 */
[----:B------:R-:W-:-:S03]  /*6690*/  ISETP.LT.OR P3, PT, R0, 0xa, !P1 ;  /* 0x0000000a0000780c */ /* 0x000fc60004f61670 */
[----:B------:R1:W-:Y:S01]  /*66a0*/  @!P2 STG.E.U8 desc[UR36][R6.64], R9 ;  /* 0x000000090600a986 */ /* 0x0003e2000c101124 */
[----:B------:R-:W-:-:S03]  /*66b0*/  ISETP.LT.OR P2, PT, R0, 0x9, !P0 ;  /* 0x000000090000780c */ /* 0x000fc60004741670 */
[----:B------:R-:W-:Y:S01]  /*66c0*/  @!P5 STG.E.U8 desc[UR36][R6.64+0x1], R27 ;  /* 0x0000011b0600d986 */ /* 0x000fe2000c101124 */
[----:B------:R-:W-:Y:S01]  /*66d0*/  ISETP.LT.OR P5, PT, R0, 0xa, !P0 ;  /* 0x0000000a0000780c */ /* 0x000fe200047a1670 */
[----:B------:R-:W-:-:S04]  /*66e0*/  @!P4 IMAD R11, R28, R153, RZ ;  /* 0x000000991c0bc224 */ /* 0x000fc800078e02ff */
[-C--:B------:R-:W-:Y:S01]  /*66f0*/  @!P3 IMAD R29, R29, R153.reuse, RZ ;  /* 0x000000991d1db224 */ /* 0x080fe200078e02ff */
[----:B------:R-:W-:Y:S01]  /*6700*/  @!P4 STG.E.U8 desc[UR36][R4.64+0x8], R11 ;  /* 0x0000080b0400c986 */ /* 0x000fe2000c101124 */
[----:B------:R-:W-:Y:S02]  /*6710*/  ISETP.LT.OR P4, PT, R0, 0x11, !P1 ;  /* 0x000000110000780c */ /* 0x000fe40004f81670 */
[-C--:B0-----:R-:W-:Y:S01]  /*6720*/  @!P2 IMAD R3, R30, R153.reuse, RZ ;  /* 0x000000991e03a224 */ /* 0x081fe200078e02ff */
[----:B------:R-:W-:Y:S01]  /*6730*/  @!P3 STG.E.U8 desc[UR36][R4.64+0x9], R29 ;  /* 0x0000091d0400b986 */ /* 0x000fe2000c101124 */
[C---:B------:R-:W-:Y:S02]  /*6740*/  ISETP.LT.OR P3, PT, R0.reuse, 0x12, !P1 ;  /* 0x000000120000780c */ /* 0x040fe40004f61670 */
[----:B------:R-:W-:Y:S01]  /*6750*/  @!P5 IMAD R31, R31, R153, RZ ;  /* 0x000000991f1fd224 */ /* 0x000fe200078e02ff */
[----:B------:R0:W-:Y:S01]  /*6760*/  @!P2 STG.E.U8 desc[UR36][R6.64+0x8], R3 ;  /* 0x000008030600a986 */ /* 0x0001e2000c101124 */
[----:B------:R-:W-:-:S03]  /*6770*/  ISETP.LT.OR P2, PT, R0, 0x11, !P0 ;  /* 0x000000110000780c */ /* 0x000fc60004741670 */
[----:B------:R-:W-:Y:S01]  /*6780*/  @!P5 STG.E.U8 desc[UR36][R6.64+0x9], R31 ;  /* 0x0000091f0600d986 */ /* 0x000fe2000c101124 */
[----:B------:R-:W-:Y:S01]  /*6790*/  ISETP.LT.OR P5, PT, R0, 0x12, !P0 ;  /* 0x000000120000780c */ /* 0x000fe200047a1670 */
[----:B-1----:R-:W-:-:S04]  /*67a0*/  @!P4 IMAD R9, R32, R153, RZ ;  /* 0x000000992009c224 */ /* 0x002fc800078e02ff */
        /* <DEDUP_REMOVED lines=301> */
[----:B------:R1:W-:Y:S01]  /*7a80*/  @!P4 STG.E.U8 desc[UR36][R4.64+0xd8], R11 ;  /* 0x0000d80b0400c986 */ /* 0x0003e2000c101124 */
        /* <DEDUP_REMOVED lines=13> */
[-C--:B-1----:R-:W-:Y:S01]  /*7b60*/  @!P2 IMAD R11, R138, R153.reuse, RZ ;  /* 0x000000998a0ba224 */ /* 0x082fe200078e02ff */
[----:B------:R-:W-:Y:S01]  /*7b70*/  @!P3 STG.E.U8 desc[UR36][R4.64+0xe1], R137 ;  /* 0x0000e1890400b986 */ /* 0x000fe2000c101124 */
[C---:B------:R-:W-:Y:S02]  /*7b80*/  ISETP.LT.OR P3, PT, R0.reuse, 0xea, !P1 ;  /* 0x000000ea0000780c */ /* 0x040fe40004f61670 */
[----:B------:R-:W-:Y:S01]  /*7b90*/  @!P5 IMAD R139, R139, R153, RZ ;  /* 0x000000998b8bd224 */ /* 0x000fe200078e02ff */
[----:B------:R1:W-:Y:S01]  /*7ba0*/  @!P2 STG.E.U8 desc[UR36][R6.64+0xe0], R11 ;  /* 0x0000e00b0600a986 */ /* 0x0003e2000c101124 */
[----:B------:R-:W-:-:S03]  /*7bb0*/  ISETP.LT.OR P2, PT, R0, 0xe9, !P0 ;  /* 0x000000e90000780c */ /* 0x000fc60004741670 */
[----:B------:R-:W-:Y:S01]  /*7bc0*/  @!P5 STG.E.U8 desc[UR36][R6.64+0xe1], R139 ;  /* 0x0000e18b0600d986 */ /* 0x000fe2000c101124 */
[----:B------:R-:W-:Y:S01]  /*7bd0*/  ISETP.LT.OR P5, PT, R0, 0xea, !P0 ;  /* 0x000000ea0000780c */ /* 0x000fe200047a1670 */
[----:B0-----:R-:W-:-:S04]  /*7be0*/  @!P4 IMAD R3, R140, R153, RZ ;  /* 0x000000998c03c224 */ /* 0x001fc800078e02ff */
[-C--:B------:R-:W-:Y:S01]  /*7bf0*/  @!P3 IMAD R141, R141, R153.reuse, RZ ;  /* 0x000000998d8db224 */ /* 0x080fe200078e02ff */
[----:B------:R0:W-:Y:S01]  /*7c00*/  @!P4 STG.E.U8 desc[UR36][R4.64+0xe8], R3 ;  /* 0x0000e8030400c986 */ /* 0x0001e2000c101124 */
[----:B------:R-:W-:Y:S02]  /*7c10*/  ISETP.LT.OR P4, PT, R0, 0xf2, !P1 ;  /* 0x000000f20000780c */ /* 0x000fe40004f81670 */
[-C--:B---3--:R-:W-:Y:S01]  /*7c20*/  @!P2 IMAD R9, R142, R153.reuse, RZ ;  /* 0x000000998e09a224 */ /* 0x088fe200078e02ff */
[----:B------:R-:W-:Y:S01]  /*7c30*/  @!P3 STG.E.U8 desc[UR36][R4.64+0xe9], R141 ;  /* 0x0000e98d0400b986 */ /* 0x000fe2000c101124 */
[C---:B------:R-:W-:Y:S02]  /*7c40*/  ISETP.LT.OR P3, PT, R0.reuse, 0xf1, !P1 ;  /* 0x000000f10000780c */ /* 0x040fe40004f61670 */
[----:B------:R-:W-:Y:S01]  /*7c50*/  @!P5 IMAD R143, R143, R153, RZ ;  /* 0x000000998f8fd224 */ /* 0x000fe200078e02ff */
[----:B------:R-:W-:Y:S01]  /*7c60*/  @!P2 STG.E.U8 desc[UR36][R6.64+0xe8], R9 ;  /* 0x0000e8090600a986 */ /* 0x000fe2000c101124 */
[----:B------:R-:W-:-:S03]  /*7c70*/  ISETP.LT.OR P2, PT, R0, 0xf1, !P0 ;  /* 0x000000f10000780c */ /* 0x000fc60004741670 */
[----:B------:R-:W-:Y:S01]  /*7c80*/  @!P5 STG.E.U8 desc[UR36][R6.64+0xe9], R143 ;  /* 0x0000e98f0600d986 */ /* 0x000fe2000c101124 */
[----:B------:R-:W-:Y:S01]  /*7c90*/  ISETP.LT.OR P5, PT, R0, 0xf9, !P0 ;  /* 0x000000f90000780c */ /* 0x000fe200047a1670 */
[----:B------:R-:W-:-:S04]  /*7ca0*/  @!P4 IMAD R145, R145, R153, RZ ;  /* 0x000000999191c224 */ /* 0x000fc800078e02ff */
[-C--:B-1----:R-:W-:Y:S01]  /*7cb0*/  @!P3 IMAD R11, R144, R153.reuse, RZ ;  /* 0x00000099900bb224 */ /* 0x082fe200078e02ff */
[----:B------:R-:W-:Y:S01]  /*7cc0*/  @!P4 STG.E.U8 desc[UR36][R4.64+0xf1], R145 ;  /* 0x0000f1910400c986 */ /* 0x000fe2000c101124 */
[C---:B------:R-:W-:Y:S02]  /*7cd0*/  ISETP.LT.OR P4, PT, R0.reuse, 0xf2, !P0 ;  /* 0x000000f20000780c */ /* 0x040fe40004781670 */
[C---:B------:R-:W-:Y:S01]  /*7ce0*/  ISETP.LT.OR P0, PT, R0.reuse, 0xfa, !P0 ;  /* 0x000000fa0000780c */ /* 0x040fe20004701670 */
[----:B------:R1:W-:Y:S01]  /*7cf0*/  @!P3 STG.E.U8 desc[UR36][R4.64+0xf0], R11 ;  /* 0x0000f00b0400b986 */ /* 0x0003e2000c101124 */
[----:B------:R-:W-:Y:S01]  /*7d00*/  ISETP.LT.OR P3, PT, R0, 0xf9, !P1 ;  /* 0x000000f90000780c */ /* 0x000fe20004f61670 */
[----:B0-----:R-:W-:Y:S01]  /*7d10*/  @!P2 IMAD R3, R146, R153, RZ ;  /* 0x000000999203a224 */ /* 0x001fe200078e02ff */
[----:B------:R-:W-:-:S04]  /*7d20*/  ISETP.LT.OR P1, PT, R0, 0xfa, !P1 ;  /* 0x000000fa0000780c */ /* 0x000fc80004f21670 */
[----:B------:R0:W-:Y:S03]  /*7d30*/  @!P2 STG.E.U8 desc[UR36][R6.64+0xf0], R3 ;  /* 0x0000f0030600a986 */ /* 0x0001e6000c101124 */
[-C--:B------:R-:W-:Y:S02]  /*7d40*/  @!P4 IMAD R147, R147, R153.reuse, RZ ;  /* 0x000000999393c224 */ /* 0x080fe400078e02ff */
[-C--:B-1----:R-:W-:Y:S02]  /*7d50*/  @!P5 IMAD R11, R150, R153.reuse, RZ ;  /* 0x00000099960bd224 */ /* 0x082fe400078e02ff */
[-C--:B------:R-:W-:Y:S01]  /*7d60*/  @!P3 IMAD R9, R148, R153.reuse, RZ ;  /* 0x000000999409b224 */ /* 0x080fe200078e02ff */
[----:B------:R0:W-:Y:S01]  /*7d70*/  @!P4 STG.E.U8 desc[UR36][R6.64+0xf1], R147 ;  /* 0x0000f1930600c986 */ /* 0x0001e2000c101124 */
[-C--:B------:R-:W-:Y:S02]  /*7d80*/  @!P1 IMAD R149, R149, R153.reuse, RZ ;  /* 0x0000009995959224 */ /* 0x080fe400078e02ff */
[----:B------:R-:W-:Y:S01]  /*7d90*/  @!P0 IMAD R151, R151, R153, RZ ;  /* 0x0000009997978224 */ /* 0x000fe200078e02ff */
[----:B------:R0:W-:Y:S04]  /*7da0*/  @!P3 STG.E.U8 desc[UR36][R4.64+0xf8], R9 ;  /* 0x0000f8090400b986 */ /* 0x0001e8000c101124 */
[----:B------:R0:W-:Y:S04]  /*7db0*/  @!P1 STG.E.U8 desc[UR36][R4.64+0xf9], R149 ;  /* 0x0000f99504009986 */ /* 0x0001e8000c101124 */
[----:B------:R0:W-:Y:S04]  /*7dc0*/  @!P5 STG.E.U8 desc[UR36][R6.64+0xf8], R11 ;  /* 0x0000f80b0600d986 */ /* 0x0001e8000c101124 */
[----:B------:R0:W-:Y:S02]  /*7dd0*/  @!P0 STG.E.U8 desc[UR36][R6.64+0xf9], R151 ;  /* 0x0000f99706008986 */ /* 0x0001e4000c101124 */
.L_x_286:
[----:B------:R-:W-:Y:S05]  /*7de0*/  BSYNC B0 ;  /* 0x0000000000007941 */ /* 0x000fea0003800000 */
.L_x_28:
[----:B------:R-:W-:Y:S01]  /*7df0*/  ULDC UR4, c[0x0][0xc] ;  /* 0x0000030000047ab9 */ /* 0x000fe20000000800 */
[----:B------:R-:W-:Y:S01]  /*7e00*/  ULDC UR5, c[0x0][0x10] ;  /* 0x0000040000057ab9 */ /* 0x000fe20000000800 */
[----:B01----:R-:W0:Y:S01]  /*7e10*/  LDC R3, c[0x0][0x14] ;  /* 0x00000500ff037b82 */ /* 0x003e220000000800 */
[----:B------:R-:W-:Y:S01]  /*7e20*/  UIMAD.WIDE.U32 UR4, UR4, UR5, URZ ;  /* 0x00000005040472a5 */ /* 0x000fe2000f8e003f */
[----:B------:R-:W-:Y:S01]  /*7e30*/  PRMT R0, RZ, 0x7610, R0 ;  /* 0x00007610ff007816 */ /* 0x000fe20000000000 */
[----:B------:R-:W-:Y:S02]  /*7e40*/  IMAD.MOV.U32 R23, RZ, RZ, -0x1 ;  /* 0xffffffffff177424 */ /* 0x000fe400078e00ff */
[----:B------:R-:W-:Y:S02]  /*7e50*/  IMAD.MOV.U32 R22, RZ, RZ, -0x1 ;  /* 0xffffffffff167424 */ /* 0x000fe400078e00ff */
[----:B0-----:R-:W-:-:S04]  /*7e60*/  IMAD.WIDE.U32 R16, R3, UR4, R16 ;  /* 0x0000000403107c25 */ /* 0x001fc8000f8e0010 */
[----:B------:R-:W-:Y:S01]  /*7e70*/  IMAD R3, R3, UR5, RZ ;  /* 0x0000000503037c24 */ /* 0x000fe2000f8e02ff */
[----:B------:R-:W-:Y:S02]  /*7e80*/  ULDC.64 UR4, c[0x0][0x650] ;  /* 0x0001940000047ab9 */ /* 0x000fe40000000a00 */
[----:B------:R-:W-:Y:S01]  /*7e90*/  ISETP.GE.U32.AND P0, PT, R16, UR4, PT ;  /* 0x0000000410007c0c */ /* 0x000fe2000bf06070 */
[----:B------:R-:W-:-:S05]  /*7ea0*/  IMAD.IADD R17, R17, 0x1, R3 ;  /* 0x0000000111117824 */ /* 0x000fca00078e0203 */
[----:B------:R-:W-:-:S13]  /*7eb0*/  ISETP.GE.U32.AND.EX P0, PT, R17, UR5, PT, P0 ;  /* 0x0000000511007c0c */ /* 0x000fda000bf06100 */
[----:B------:R-:W-:Y:S05]  /*7ec0*/  @P0 BRA `(.L_x_287) ;  /* 0x0000000400640947 */ /* 0x000fea0003800000 */
[----:B------:R-:W0:Y:S01]  /*7ed0*/  S2R R12, SR_CTAID.X ;  /* 0x00000000000c7919 */ /* 0x000e220000002500 */
[----:B------:R-:W1:Y:S01]  /*7ee0*/  LDC.64 R10, c[0x0][0x628] ;  /* 0x00018a00ff0a7b82 */ /* 0x000e620000000a00 */
[----:B------:R-:W-:Y:S01]  /*7ef0*/  ULDC UR4, c[0x0][0x150] ;  /* 0x0000540000047ab9 */ /* 0x000fe20000000800 */
[----:B------:R-:W-:Y:S01]  /*7f00*/  IMAD.MOV.U32 R8, RZ, RZ, R16 ;  /* 0x000000ffff087224 */ /* 0x000fe200078e0010 */
[----:B------:R-:W0:Y:S01]  /*7f10*/  S2R R23, SR_CTAID.Y ;  /* 0x0000000000177919 */ /* 0x000e220000002600 */
[----:B------:R-:W-:-:S04]  /*7f20*/  IMAD.MOV.U32 R9, RZ, RZ, R17 ;  /* 0x000000ffff097224 */ /* 0x000fc800078e0011 */
[----:B------:R-:W2:Y:S08]  /*7f30*/  LDC R21, c[0x0][0x144] ;  /* 0x00005100ff157b82 */ /* 0x000eb00000000800 */
[----:B------:R-:W2:Y:S08]  /*7f40*/  LDC R0, c[0x0][0x630] ;  /* 0x00018c00ff007b82 */ /* 0x000eb00000000800 */
[----:B------:R-:W2:Y:S01]  /*7f50*/  LDC.64 R14, c[0x0][0x620] ;  /* 0x00018800ff0e7b82 */ /* 0x000ea20000000a00 */
[----:B-1----:R-:W-:-:S04]  /*7f60*/  ISETP.NE.U32.AND P0, PT, R10, RZ, PT ;  /* 0x000000ff0a00720c */ /* 0x002fc80003f05070 */
[----:B------:R-:W-:Y:S02]  /*7f70*/  ISETP.NE.AND.EX P0, PT, R11, RZ, PT, P0 ;  /* 0x000000ff0b00720c */ /* 0x000fe40003f05300 */
[----:B0-----:R-:W-:-:S05]  /*7f80*/  I2FP.F32.U32 R3, R12 ;  /* 0x0000000c00037245 */ /* 0x001fca0000201000 */
[----:B------:R-:W-:-:S04]  /*7f90*/  FMUL R3, R3, UR4 ;  /* 0x0000000403037c20 */ /* 0x000fc80008400000 */
[----:B------:R0:W1:Y:S02]  /*7fa0*/  F2I.U32.TRUNC.NTZ R20, R3 ;  /* 0x0000000300147305 */ /* 0x000064000020f000 */
[----:B------:R-:W-:Y:S05]  /*7fb0*/  @!P0 BRA `(.L_x_288) ;  /* 0x0000000000288947 */ /* 0x000fea0003800000 */
[----:B0-----:R-:W0:Y:S02]  /*7fc0*/  LDC R3, c[0x0][0x634] ;  /* 0x00018d00ff037b82 */ /* 0x001e240000000800 */
[----:B0-----:R-:W-:-:S05]  /*7fd0*/  IADD3 R3, P0, R16, R3, RZ ;  /* 0x0000000310037210 */ /* 0x001fca0007f1e0ff */
[----:B------:R-:W-:-:S04]  /*7fe0*/  IMAD.X R13, RZ, RZ, R17, P0 ;  /* 0x000000ffff0d7224 */ /* 0x000fc800000e0611 */
[----:B---3--:R-:W-:-:S04]  /*7ff0*/  IMAD.WIDE.U32 R4, R13, R10, RZ ;  /* 0x0000000a0d047225 */ /* 0x008fc800078e00ff */
[----:B----4-:R-:W-:-:S04]  /*8000*/  IMAD.WIDE.U32 R6, P0, R3, R11, R4 ;  /* 0x0000000b03067225 */ /* 0x010fc80007800004 */
[----:B------:R-:W-:-:S04]  /*8010*/  IMAD.WIDE.U32 R4, R3, R10, RZ ;  /* 0x0000000a03047225 */ /* 0x000fc800078e00ff */
[----:B------:R-:W-:Y:S01]  /*8020*/  IMAD.X R9, RZ, RZ, RZ, P0 ;  /* 0x000000ffff097224 */ /* 0x000fe200000e06ff */
[----:B------:R-:W-:Y:S01]  /*8030*/  IADD3 RZ, P0, R5, R6, RZ ;  /* 0x0000000605ff7210 */ /* 0x000fe20007f1e0ff */
[----:B------:R-:W-:-:S04]  /*8040*/  IMAD.MOV.U32 R8, RZ, RZ, R7 ;  /* 0x000000ffff087224 */ /* 0x000fc800078e0007 */
[----:B------:R-:W-:-:S08]  /*8050*/  IMAD.WIDE.U32.X R8, R13, R11, R8, P0 ;  /* 0x0000000b0d087225 */ /* 0x000fd000000e0408 */
.L_x_288:
[----:B----4-:R-:W4:Y:S01]  /*8060*/  LDC.64 R26, c[0x0][0x640] ;  /* 0x00019000ff1a7b82 */ /* 0x010f220000000a00 */
[-CC-:B--2---:R-:W-:Y:S01]  /*8070*/  SHF.R.U64 R22, R8, R0.reuse, R9.reuse ;  /* 0x0000000008167219 */ /* 0x184fe20000001209 */
[----:B-1----:R-:W-:Y:S01]  /*8080*/  IMAD.MOV R20, RZ, RZ, -R20 ;  /* 0x000000ffff147224 */ /* 0x002fe200078e0a14 */
[----:B------:R-:W-:Y:S01]  /*8090*/  SHF.R.U32.HI R0, RZ, R0, R9 ;  /* 0x00000000ff007219 */ /* 0x000fe20000011609 */
[----:B------:R-:W-:Y:S01]  /*80a0*/  ULDC UR4, c[0x0][0x154] ;  /* 0x0000550000047ab9 */ /* 0x000fe20000000800 */
[----:B0-----:R-:W-:Y:S01]  /*80b0*/  IADD3 R3, P0, RZ, -R22, RZ ;  /* 0x80000016ff037210 */ /* 0x001fe20007f1e0ff */
[----:B------:R-:W-:Y:S02]  /*80c0*/  IMAD R21, R21, R20, R12 ;  /* 0x0000001415157224 */ /* 0x000fe400078e020c */
[----:B------:R-:W0:Y:S01]  /*80d0*/  LDC R6, c[0x0][0x618] ;  /* 0x00018600ff067b82 */ /* 0x000e220000000800 */
[----:B------:R-:W-:Y:S02]  /*80e0*/  IMAD.MOV.U32 R7, RZ, RZ, 0x1 ;  /* 0x00000001ff077424 */ /* 0x000fe400078e00ff */
[----:B---3--:R-:W-:-:S04]  /*80f0*/  IMAD.X R5, RZ, RZ, ~R0, P0 ;  /* 0x000000ffff057224 */ /* 0x008fc800000e0e00 */
[-C--:B------:R-:W-:Y:S01]  /*8100*/  IMAD R0, R5, R14.reuse, RZ ;  /* 0x0000000e05007224 */ /* 0x080fe200078e02ff */
[----:B------:R-:W1:Y:S01]  /*8110*/  LDC R8, c[0x0][0x608] ;  /* 0x00018200ff087b82 */ /* 0x000e620000000800 */
[----:B------:R-:W-:-:S04]  /*8120*/  IMAD.WIDE.U32 R4, R3, R14, R16 ;  /* 0x0000000e03047225 */ /* 0x000fc800078e0010 */
[----:B------:R-:W-:Y:S01]  /*8130*/  IMAD R3, R3, R15, R0 ;  /* 0x0000000f03037224 */ /* 0x000fe200078e0200 */
[----:B------:R-:W-:Y:S02]  /*8140*/  I2FP.F32.U32 R0, R23 ;  /* 0x0000001700007245 */ /* 0x000fe40000201000 */
[----:B------:R-:W2:Y:S01]  /*8150*/  LDC R24, c[0x0][0x658] ;  /* 0x00019600ff187b82 */ /* 0x000ea20000000800 */
[----:B------:R-:W-:Y:S01]  /*8160*/  IMAD.IADD R3, R5, 0x1, R3 ;  /* 0x0000000105037824 */ /* 0x000fe200078e0203 */
[----:B----4-:R-:W-:Y:S01]  /*8170*/  ISETP.NE.U32.AND P0, PT, R26, RZ, PT ;  /* 0x000000ff1a00720c */ /* 0x010fe20003f05070 */
[----:B------:R-:W-:Y:S01]  /*8180*/  FMUL R0, R0, UR4 ;  /* 0x0000000400007c20 */ /* 0x000fe20008400000 */
[----:B------:R-:W-:Y:S02]  /*8190*/  IMAD.MOV.U32 R5, RZ, RZ, -0x1 ;  /* 0xffffffffff057424 */ /* 0x000fe400078e00ff */
[----:B------:R-:W-:Y:S01]  /*81a0*/  ISETP.NE.AND.EX P0, PT, R27, RZ, PT, P0 ;  /* 0x000000ff1b00720c */ /* 0x000fe20003f05300 */
[----:B------:R3:W4:Y:S01]  /*81b0*/  F2I.U32.TRUNC.NTZ R13, R0 ;  /* 0x00000000000d7305 */ /* 0x000722000020f000 */
[----:B------:R-:W3:Y:S01]  /*81c0*/  LDC R20, c[0x0][0x148] ;  /* 0x00005200ff147b82 */ /* 0x000ee20000000800 */
[----:B0-----:R-:W-:-:S02]  /*81d0*/  SHF.R.U64 R12, R4, R6, R3 ;  /* 0x00000006040c7219 */ /* 0x001fc40000001203 */
[----:B------:R-:W-:-:S05]  /*81e0*/  SHF.R.U32.HI R3, RZ, R6, R3 ;  /* 0x00000006ff037219 */ /* 0x000fca0000011603 */
[----:B------:R-:W0:Y:S01]  /*81f0*/  LDC R15, c[0x0][0x600] ;  /* 0x00018000ff0f7b82 */ /* 0x000e220000000800 */
[-CC-:B-1----:R-:W-:Y:S02]  /*8200*/  SHF.R.U64 R10, R12, R8.reuse, R3.reuse ;  /* 0x000000080c0a7219 */ /* 0x182fe40000001203 */
[----:B------:R-:W-:-:S05]  /*8210*/  SHF.R.U32.HI R3, RZ, R8, R3 ;  /* 0x00000008ff037219 */ /* 0x000fca0000011603 */
[----:B------:R-:W1:Y:S01]  /*8220*/  LDC R28, c[0x0][0x648] ;  /* 0x00019200ff1c7b82 */ /* 0x000e620000000800 */
[-C--:B--2---:R-:W-:Y:S02]  /*8230*/  SHF.L.U32 R4, R5, R24.reuse, RZ ;  /* 0x0000001805047219 */ /* 0x084fe400000006ff */
[--C-:B------:R-:W-:Y:S02]  /*8240*/  SHF.R.U64 R14, R10, R24, R3.reuse ;  /* 0x000000180a0e7219 */ /* 0x100fe40000001203 */
[----:B------:R-:W-:Y:S02]  /*8250*/  LOP3.LUT R25, RZ, R4, RZ, 0x33, !PT ;  /* 0x00000004ff197212 */ /* 0x000fe400078e33ff */
[-C--:B------:R-:W-:Y:S01]  /*8260*/  SHF.R.U32.HI R5, RZ, R24.reuse, R3 ;  /* 0x00000018ff057219 */ /* 0x080fe20000011603 */
[----:B------:R-:W2:Y:S01]  /*8270*/  LDC R29, c[0x0][0x638] ;  /* 0x00018e00ff1d7b82 */ /* 0x000ea20000000800 */
[----:B------:R-:W-:Y:S01]  /*8280*/  SHF.L.U32 R152, R7, R24, RZ ;  /* 0x0000001807987219 */ /* 0x000fe200000006ff */
[----:B------:R-:W-:-:S06]  /*8290*/  IMAD.MOV.U32 R4, RZ, RZ, R14 ;  /* 0x000000ffff047224 */ /* 0x000fcc00078e000e */
[----:B------:R-:W0:Y:S01]  /*82a0*/  LDC R30, c[0x0][0x610] ;  /* 0x00018400ff1e7b82 */ /* 0x000e220000000800 */
[----:B----4-:R-:W-:Y:S05]  /*82b0*/  @!P0 BRA `(.L_x_289) ;  /* 0x0000000000288947 */ /* 0x010fea0003800000 */
[----:B------:R-:W4:Y:S02]  /*82c0*/  LDC R3, c[0x0][0x64c] ;  /* 0x00019300ff037b82 */ /* 0x000f240000000800 */
[----:B----4-:R-:W-:-:S05]  /*82d0*/  IADD3 R3, P0, R14, R3, RZ ;  /* 0x000000030e037210 */ /* 0x010fca0007f1e0ff */
        /* <DEDUP_REMOVED lines=8> */
.L_x_289:
[----:B------:R-:W-:Y:S01]  /*8360*/  ISETP.NE.AND P0, PT, R2, 0x1, PT ;  /* 0x000000010200780c */ /* 0x000fe20003f05270 */
[----:B0-----:R-:W-:Y:S01]  /*8370*/  VIADD R7, R15, 0xffffffff ;  /* 0xffffffff0f077836 */ /* 0x001fe20000000000 */
[----:B-1-3--:R-:W-:Y:S01]  /*8380*/  SHF.R.U64 R0, R4, R28, R5 ;  /* 0x0000001c04007219 */ /* 0x00afe20000001205 */
[----:B------:R-:W-:Y:S01]  /*8390*/  IMAD.MOV R13, RZ, RZ, -R13 ;  /* 0x000000ffff0d7224 */ /* 0x000fe200078e0a0d */
[----:B------:R-:W-:Y:S01]  /*83a0*/  LOP3.LUT R5, R10, R25, RZ, 0xc0, !PT ;  /* 0x000000190a057212 */ /* 0x000fe200078ec0ff */
[----:B------:R-:W-:Y:S02]  /*83b0*/  IMAD.MOV.U32 R4, RZ, RZ, 0x1 ;  /* 0x00000001ff047424 */ /* 0x000fe400078e00ff */
[----:B------:R-:W-:Y:S02]  /*83c0*/  IMAD.MOV R3, RZ, RZ, -R0 ;  /* 0x000000ffff037224 */ /* 0x000fe400078e0a00 */
[----:B------:R-:W-:Y:S01]  /*83d0*/  IMAD R152, R152, R0, R5 ;  /* 0x0000000098987224 */ /* 0x000fe200078e0205 */
[----:B------:R-:W-:Y:S01]  /*83e0*/  LOP3.LUT R5, R12, R7, RZ, 0xc0, !PT ;  /* 0x000000070c057212 */ /* 0x000fe200078ec0ff */
[----:B--2---:R-:W-:-:S02]  /*83f0*/  IMAD R0, R3, R29, R14 ;  /* 0x0000001d03007224 */ /* 0x004fc400078e020e */
[----:B------:R-:W-:Y:S02]  /*8400*/  @P0 IMAD R21, R20, R13, R23 ;  /* 0x0000000d14150224 */ /* 0x000fe400078e0217 */
[----:B------:R-:W-:Y:S01]  /*8410*/  IMAD R3, R0, R15, R5 ;  /* 0x0000000f00037224 */ /* 0x000fe200078e0205 */
[----:B------:R-:W-:Y:S01]  /*8420*/  PRMT R0, R4, 0x7610, R0 ;  /* 0x0000761004007816 */ /* 0x000fe20000000000 */
[----:B------:R-:W-:-:S05]  /*8430*/  IMAD R152, R152, R30, R21 ;  /* 0x0000001e98987224 */ /* 0x000fca00078e0215 */
[----:B------:R-:W-:Y:S02]  /*8440*/  SEL R23, R3, R152, !P0 ;  /* 0x0000009803177207 */ /* 0x000fe40004000000 */
[----:B------:R-:W-:-:S07]  /*8450*/  SEL R152, R152, R3, !P0 ;  /* 0x0000000398987207 */ /* 0x000fce0004000000 */
.L_x_287:
[----:B------:R-:W-:-:S13]  /*8460*/  LOP3.LUT P0, RZ, R0, 0xff, RZ, 0xc0, !PT ;  /* 0x000000ff00ff7812 */ /* 0x000fda000780c0ff */
[----:B------:R-:W-:Y:S05]  /*8470*/  @P0 BRA `(.L_x_290) ;  /* 0xffffff8800ac0947 */ /* 0x000fea000383ffff */
[----:B------:R-:W-:Y:S05]  /*8480*/  EXIT ;  /* 0x000000000000794d */ /* 0x000fea0003800000 */
.L_x_3:
[----:B0-----:R-:W-:Y:S01]  /*8490*/  ULDC.64 UR4, c[0x0][0x650] ;  /* 0x0001940000047ab9 */ /* 0x001fe20000000a00 */
        /* <DEDUP_REMOVED lines=25> */
.L_x_292:
[--C-:B------:R-:W-:Y:S01]  /*8630*/  SHF.R.U64 R12, R10, R14, R11.reuse ;  /* 0x0000000e0a0c7219 */ /* 0x100fe2000000120b */
[----:B------:R-:W0:Y:S01]  /*8640*/  LDC R22, c[0x0][0x618] ;  /* 0x00018600ff167b82 */ /* 0x000e220000000800 */
[----:B------:R-:W-:Y:S01]  /*8650*/  I2FP.F32.U32 R6, R4 ;  /* 0x0000000400067245 */ /* 0x000fe20000201000 */
[----:B------:R-:W-:Y:S01]  /*8660*/  ULDC UR4, c[0x0][0x150] ;  /* 0x0000540000047ab9 */ /* 0x000fe20000000800 */
[----:B------:R-:W-:Y:S02]  /*8670*/  SHF.R.U32.HI R5, RZ, R14, R11 ;  /* 0x0000000eff057219 */ /* 0x000fe4000001160b */
[----:B------:R-:W-:Y:S01]  /*8680*/  IADD3 R9, P0, RZ, -R12, RZ ;  /* 0x8000000cff097210 */ /* 0x000fe20007f1e0ff */
[----:B------:R-:W-:Y:S01]  /*8690*/  FMUL R11, R6, UR4 ;  /* 0x00000004060b7c20 */ /* 0x000fe20008400000 */
[----:B------:R-:W-:Y:S01]  /*86a0*/  ULDC UR4, c[0x0][0x154] ;  /* 0x0000550000047ab9 */ /* 0x000fe20000000800 */
[----:B------:R-:W1:Y:S02]  /*86b0*/  LDC.64 R24, c[0x0][0x640] ;  /* 0x00019000ff187b82 */ /* 0x000e640000000a00 */
[----:B------:R-:W-:-:S02]  /*86c0*/  IMAD.X R5, RZ, RZ, ~R5, P0 ;  /* 0x000000ffff057224 */ /* 0x000fc400000e0e05 */
[----:B------:R-:W2:Y:S01]  /*86d0*/  F2I.U32.TRUNC.NTZ R11, R11 ;  /* 0x0000000b000b7305 */ /* 0x000ea2000020f000 */
[----:B------:R-:W-:-:S03]  /*86e0*/  IMAD.WIDE.U32 R6, R9, R20, R16 ;  /* 0x0000001409067225 */ /* 0x000fc600078e0010 */
[----:B------:R-:W3:Y:S01]  /*86f0*/  LDC R13, c[0x0][0x144] ;  /* 0x00005100ff0d7b82 */ /* 0x000ee20000000800 */
[----:B------:R-:W-:-:S04]  /*8700*/  IMAD R8, R5, R20, RZ ;  /* 0x0000001405087224 */ /* 0x000fc800078e02ff */
[----:B------:R-:W-:Y:S02]  /*8710*/  IMAD R5, R9, R21, R8 ;  /* 0x0000001509057224 */ /* 0x000fe400078e0208 */
[----:B------:R-:W-:Y:S01]  /*8720*/  IMAD.MOV.U32 R8, RZ, RZ, -0x1 ;  /* 0xffffffffff087424 */ /* 0x000fe200078e00ff */
[----:B------:R-:W4:Y:S01]  /*8730*/  LDC R14, c[0x0][0x608] ;  /* 0x00018200ff0e7b82 */ /* 0x000f220000000800 */
[----:B------:R-:W-:Y:S01]  /*8740*/  IMAD.IADD R5, R7, 0x1, R5 ;  /* 0x0000000107057824 */ /* 0x000fe200078e0205 */
[----:B------:R-:W-:-:S04]  /*8750*/  I2FP.F32.U32 R7, R3 ;  /* 0x0000000300077245 */ /* 0x000fc80000201000 */
[-C--:B0-----:R-:W-:Y:S01]  /*8760*/  SHF.R.U64 R10, R6, R22.reuse, R5 ;  /* 0x00000016060a7219 */ /* 0x081fe20000001205 */
[----:B--2---:R-:W-:Y:S01]  /*8770*/  IMAD.MOV R6, RZ, RZ, -R11 ;  /* 0x000000ffff067224 */ /* 0x004fe200078e0a0b */
[----:B------:R-:W0:Y:S01]  /*8780*/  LDC R9, c[0x0][0x658] ;  /* 0x00019600ff097b82 */ /* 0x000e220000000800 */
[----:B-1----:R-:W-:Y:S01]  /*8790*/  ISETP.NE.U32.AND P0, PT, R24, RZ, PT ;  /* 0x000000ff1800720c */ /* 0x002fe20003f05070 */
[----:B------:R-:W-:Y:S01]  /*87a0*/  FMUL R7, R7, UR4 ;  /* 0x0000000407077c20 */ /* 0x000fe20008400000 */
[----:B------:R-:W-:Y:S02]  /*87b0*/  SHF.R.U32.HI R5, RZ, R22, R5 ;  /* 0x00000016ff057219 */ /* 0x000fe40000011605 */
[----:B------:R-:W-:-:S03]  /*87c0*/  ISETP.NE.AND.EX P0, PT, R25, RZ, PT, P0 ;  /* 0x000000ff1900720c */ /* 0x000fc60003f05300 */
[----:B------:R-:W1:Y:S01]  /*87d0*/  LDC R20, c[0x0][0x148] ;  /* 0x00005200ff147b82 */ /* 0x000e620000000800 */
[----:B---3--:R-:W-:Y:S02]  /*87e0*/  IMAD R23, R13, R6, R4 ;  /* 0x000000060d177224 */ /* 0x008fe400078e0204 */
[----:B------:R-:W-:-:S05]  /*87f0*/  IMAD.MOV.U32 R6, RZ, RZ, 0x1 ;  /* 0x00000001ff067424 */ /* 0x000fca00078e00ff */
[----:B------:R-:W2:Y:S01]  /*8800*/  LDC R21, c[0x0][0x600] ;  /* 0x00018000ff157b82 */ /* 0x000ea20000000800 */
[-CC-:B----4-:R-:W-:Y:S02]  /*8810*/  SHF.R.U64 R13, R10, R14.reuse, R5.reuse ;  /* 0x0000000e0a0d7219 */ /* 0x190fe40000001205 */
[----:B------:R-:W-:Y:S02]  /*8820*/  SHF.R.U32.HI R4, RZ, R14, R5 ;  /* 0x0000000eff047219 */ /* 0x000fe40000011605 */
[----:B------:R3:W4:Y:S03]  /*8830*/  F2I.U32.TRUNC.NTZ R14, R7 ;  /* 0x00000007000e7305 */ /* 0x000726000020f000 */
[----:B------:R-:W1:Y:S01]  /*8840*/  LDC R26, c[0x0][0x648] ;  /* 0x00019200ff1a7b82 */ /* 0x000e620000000800 */
[-C--:B0-----:R-:W-:Y:S02]  /*8850*/  SHF.R.U64 R15, R13, R9.reuse, R4 ;  /* 0x000000090d0f7219 */ /* 0x081fe40000001204 */
[----:B------:R-:W-:-:S02]  /*8860*/  SHF.L.U32 R8, R8, R9, RZ ;  /* 0x0000000908087219 */ /* 0x000fc400000006ff */
[-C--:B------:R-:W-:Y:S01]  /*8870*/  SHF.R.U32.HI R5, RZ, R9.reuse, R4 ;  /* 0x00000009ff057219 */ /* 0x080fe20000011604 */
[----:B------:R-:W-:Y:S01]  /*8880*/  IMAD.MOV.U32 R4, RZ, RZ, R15 ;  /* 0x000000ffff047224 */ /* 0x000fe200078e000f */
[----:B------:R-:W-:Y:S01]  /*8890*/  SHF.L.U32 R22, R6, R9, RZ ;  /* 0x0000000906167219 */ /* 0x000fe200000006ff */
[----:B------:R-:W0:Y:S01]  /*88a0*/  LDC R27, c[0x0][0x638] ;  /* 0x00018e00ff1b7b82 */ /* 0x000e220000000800 */
[----:B------:R-:W-:-:S07]  /*88b0*/  LOP3.LUT R28, RZ, R8, RZ, 0x33, !PT ;  /* 0x00000008ff1c7212 */ /* 0x000fce00078e33ff */
        /* <DEDUP_REMOVED lines=12> */
.L_x_293:
[----:B------:R-:W-:Y:S01]  /*8980*/  ISETP.NE.AND P0, PT, R2, 0x1, PT ;  /* 0x000000010200780c */ /* 0x000fe20003f05270 */
[----:B--2---:R-:W-:Y:S01]  /*8990*/  VIADD R7, R21, 0xffffffff ;  /* 0xffffffff15077836 */ /* 0x004fe20000000000 */
[----:B-1----:R-:W-:Y:S01]  /*89a0*/  SHF.R.U64 R5, R4, R26, R5 ;  /* 0x0000001a04057219 */ /* 0x002fe20000001205 */
[----:B------:R-:W-:Y:S01]  /*89b0*/  IMAD.MOV R14, RZ, RZ, -R14 ;  /* 0x000000ffff0e7224 */ /* 0x000fe200078e0a0e */
[----:B------:R-:W-:Y:S01]  /*89c0*/  LOP3.LUT R4, R13, R28, RZ, 0xc0, !PT ;  /* 0x0000001c0d047212 */ /* 0x000fe200078ec0ff */
[----:B------:R-:W-:Y:S01]  /*89d0*/  IMAD.MOV.U32 R8, RZ, RZ, R12 ;  /* 0x000000ffff087224 */ /* 0x000fe200078e000c */
[----:B------:R-:W-:Y:S01]  /*89e0*/  LOP3.LUT R10, R10, R7, RZ, 0xc0, !PT ;  /* 0x000000070a0a7212 */ /* 0x000fe200078ec0ff */
[----:B------:R-:W-:Y:S02]  /*89f0*/  IMAD.MOV R6, RZ, RZ, -R5 ;  /* 0x000000ffff067224 */ /* 0x000fe400078e0a05 */
[----:B------:R-:W-:-:S04]  /*8a00*/  IMAD R4, R22, R5, R4 ;  /* 0x0000000516047224 */ /* 0x000fc800078e0204 */
[----:B------:R-:W-:Y:S02]  /*8a10*/  @P0 IMAD R23, R20, R14, R3 ;  /* 0x0000000e14170224 */ /* 0x000fe400078e0203 */
[----:B0-----:R-:W-:Y:S02]  /*8a20*/  IMAD R3, R6, R27, R15 ;  /* 0x0000001b06037224 */ /* 0x001fe400078e020f */
[----:B------:R-:W-:Y:S02]  /*8a30*/  IMAD R7, R4, R29, R23 ;  /* 0x0000001d04077224 */ /* 0x000fe400078e0217 */
[----:B------:R-:W-:Y:S02]  /*8a40*/  IMAD R4, R3, R21, R10 ;  /* 0x0000001503047224 */ /* 0x000fe400078e020a */
[----:B------:R-:W-:-:S03]  /*8a50*/  IMAD.MOV.U32 R6, RZ, RZ, 0x1 ;  /* 0x00000001ff067424 */ /* 0x000fc600078e00ff */
[----:B------:R-:W-:Y:S02]  /*8a60*/  SEL R9, R4, R7, !P0 ;  /* 0x0000000704097207 */ /* 0x000fe40004000000 */
[----:B------:R-:W-:-:S07]  /*8a70*/  SEL R7, R7, R4, !P0 ;  /* 0x0000000407077207 */ /* 0x000fce0004000000 */
.L_x_291:
[----:B------:R-:W-:-:S08]  /*8a80*/  NOP ;  /* 0x0000000000007918 */ /* 0x000fd00000000000 */
[----:B------:R-:W0:-:S00]  /*8a90*/  USETMAXREG.DEALLOC.CTAPOOL 0x28 ;  /* 0x00000028000079c8 */ /* 0x000e0000080e0500 */
[----:B0-----:R-:W-:-:S13]  /*8aa0*/  ISETP.NE.AND P0, PT, R0, RZ, PT ;  /* 0x000000ff0000720c */ /* 0x001fda0003f05270 */
[----:B------:R-:W-:Y:S05]  /*8ab0*/  @P0 EXIT ;  /* 0x000000000000094d */ /* 0x000fea0003800000 */
[----:B------:R-:W-:Y:S01]  /*8ac0*/  LOP3.LUT P0, RZ, R6, 0xff, RZ, 0xc0, !PT ;  /* 0x000000ff06ff7812 */ /* 0x000fe2000780c0ff */
[----:B------:R-:W-:Y:S02]  /*8ad0*/  IMAD.MOV.U32 R3, RZ, RZ, 0x1 ;  /* 0x00000001ff037424 */ /* 0x000fe400078e00ff */
[----:B------:R-:W-:-:S10]  /*8ae0*/  IMAD.MOV.U32 R0, RZ, RZ, RZ ;  /* 0x000000ffff007224 */ /* 0x000fd400078e00ff */
[----:B------:R-:W-:Y:S05]  /*8af0*/  @!P0 BRA `(.L_x_294) ;  /* 0x0000000c00348947 */ /* 0x000fea0003800000 */
[----:B------:R-:W0:Y:S01]  /*8b00*/  LDC R0, c[0x0][0x28c] ;  /* 0x0000a300ff007b82 */ /* 0x000e220000000800 */
[----:B------:R-:W-:Y:S01]  /*8b10*/  ULDC UR5, c[0x0][0x600] ;  /* 0x0001800000057ab9 */ /* 0x000fe20000000800 */
[----:B------:R-:W-:Y:S01]  /*8b20*/  ULDC UR4, c[0x0][0xc] ;  /* 0x0000030000047ab9 */ /* 0x000fe20000000800 */
[----:B------:R-:W-:Y:S01]  /*8b30*/  UIADD3 UR16, UR5, -0x1, URZ ;  /* 0xffffffff05107890 */ /* 0x000fe2000fffe03f */
[C---:B------:R-:W-:Y:S01]  /*8b40*/  LOP3.LUT P2, RZ, R18.reuse, 0x7f, RZ, 0xc0, !PT ;  /* 0x0000007f12ff7812 */ /* 0x040fe2000784c0ff */
[----:B------:R-:W-:Y:S01]  /*8b50*/  ULDC UR6, c[0x0][0x658] ;  /* 0x0001960000067ab9 */ /* 0x000fe20000000800 */
[----:B------:R-:W-:Y:S01]  /*8b60*/  ULDC UR5, c[0x0][0x10] ;  /* 0x0000040000057ab9 */ /* 0x000fe20000000800 */
[----:B------:R-:W-:Y:S01]  /*8b70*/  UMOV UR7, 0xffffffff ;  /* 0xffffffff00077882 */ /* 0x000fe20000000000 */
[----:B------:R-:W-:Y:S01]  /*8b80*/  UMOV UR8, 0x1 ;  /* 0x0000000100087882 */ /* 0x000fe20000000000 */
[----:B------:R-:W-:Y:S01]  /*8b90*/  UIMAD.WIDE.U32 UR4, UR4, UR5, URZ ;  /* 0x00000005040472a5 */ /* 0x000fe2000f8e003f */
[----:B------:R-:W-:Y:S01]  /*8ba0*/  LOP3.LUT P0, RZ, R18, 0x1f, RZ, 0xc0, !PT ;  /* 0x0000001f12ff7812 */ /* 0x000fe2000780c0ff */
[----:B------:R-:W-:Y:S01]  /*8bb0*/  USHF.L.U32 UR7, UR7, UR6, URZ ;  /* 0x0000000607077299 */ /* 0x000fe2000800063f */
[----:B------:R-:W-:Y:S01]  /*8bc0*/  BSSY B0, `(.L_x_294) ;  /* 0x00000c0000007945 */ /* 0x000fe20003800000 */
[----:B------:R-:W-:Y:S01]  /*8bd0*/  USHF.L.U32 UR18, UR8, UR6, URZ ;  /* 0x0000000608127299 */ /* 0x000fe2000800063f */
[----:B------:R-:W-:Y:S01]  /*8be0*/  IMAD.MOV.U32 R11, RZ, RZ, 0x1 ;  /* 0x00000001ff0b7424 */ /* 0x000fe200078e00ff */
[----:B------:R-:W-:Y:S01]  /*8bf0*/  LOP3.LUT R18, R19, 0x2, RZ, 0xfc, !PT ;  /* 0x0000000213127812 */ /* 0x000fe200078efcff */
[----:B------:R-:W-:Y:S01]  /*8c00*/  ULDC UR6, c[0x0][0x14] ;  /* 0x0000050000067ab9 */ /* 0x000fe20000000800 */
[----:B------:R-:W-:Y:S01]  /*8c10*/  PLOP3.LUT P0, PT, P0, P2, PT, 0x8a, 0x0 ;  /* 0x000000000000781c */ /* 0x000fe20000705172 */
[----:B------:R-:W-:-:S02]  /*8c20*/  UIMAD.WIDE.U32 UR20, UR4, UR6, URZ ;  /* 0x00000006041472a5 */ /* 0x000fc4000f8e003f */
[----:B------:R-:W-:Y:S02]  /*8c30*/  UIMAD UR13, UR5, UR6, URZ ;  /* 0x00000006050d72a4 */ /* 0x000fe4000f8e023f */
[----:B------:R-:W-:Y:S01]  /*8c40*/  ULOP3.LUT UR17, URZ, UR7, URZ, 0x33, !UPT ;  /* 0x000000073f117292 */ /* 0x000fe2000f8e333f */
[----:B0-----:R-:W-:Y:S01]  /*8c50*/  VIADD R0, R0, 0x3f ;  /* 0x0000003f00007836 */ /* 0x001fe20000000000 */
[----:B------:R-:W-:Y:S01]  /*8c60*/  UIADD3 UR13, UR21, UR13, URZ ;  /* 0x0000000d150d7290 */ /* 0x000fe2000fffe03f */
[----:B------:R-:W-:-:S03]  /*8c70*/  ULDC.64 UR22, c[0x0][0x198] ;  /* 0x0000660000167ab9 */ /* 0x000fc60000000a00 */
[----:B------:R-:W-:-:S04]  /*8c80*/  SHF.R.S32.HI R3, RZ, 0x1f, R0 ;  /* 0x0000001fff037819 */ /* 0x000fc80000011400 */
[----:B------:R-:W-:Y:S01]  /*8c90*/  LEA.HI R3, R3, R0, RZ, 0x6 ;  /* 0x0000000003037211 */ /* 0x000fe200078f30ff */
[----:B------:R-:W-:-:S03]  /*8ca0*/  IMAD.MOV.U32 R0, RZ, RZ, RZ ;  /* 0x000000ffff007224 */ /* 0x000fc600078e00ff */
[----:B------:R-:W-:Y:S01]  /*8cb0*/  SHF.R.S32.HI R13, RZ, 0x6, R3 ;  /* 0x00000006ff0d7819 */ /* 0x000fe20000011403 */
[----:B------:R-:W-:-:S04]  /*8cc0*/  IMAD.MOV.U32 R3, RZ, RZ, 0x1 ;  /* 0x00000001ff037424 */ /* 0x000fc800078e00ff */
[----:B------:R-:W-:-:S07]  /*8cd0*/  VIADD R10, R13, 0x1 ;  /* 0x000000010d0a7836 */ /* 0x000fce0000000000 */
.L_x_306:
[----:B------:R-:W-:-:S03]  /*8ce0*/  UMOV UR4, 0xffffffff ;  /* 0xffffffff00047882 */ /* 0x000fc60000000000 */
[----:B------:R-:W-:Y:S05]  /*8cf0*/  BRA.DIV UR4, `(.L_x_295) ;  /* 0x0000000e049c7947 */ /* 0x000fea000b800000 */
[----:B------:R-:W-:-:S13]  /*8d00*/  ELECT P6, URZ, PT ;  /* 0x00000000003f782f */ /* 0x000fda00038c0000 */
.L_x_317:
[----:B------:R-:W0:Y:S01]  /*8d10*/  LDC R4, c[0x0][0x28c] ;  /* 0x0000a300ff047b82 */ /* 0x000e220000000800 */
[----:B------:R-:W-:Y:S01]  /*8d20*/  BSSY B1, `(.L_x_296) ;  /* 0x0000037000017945 */ /* 0x000fe20003800000 */
[----:B0-----:R-:W-:-:S13]  /*8d30*/  ISETP.LT.OR P6, PT, R4, 0x1, !P6 ;  /* 0x000000010400780c */ /* 0x001fda00077c1670 */
[----:B------:R-:W-:Y:S05]  /*8d40*/  @P6 BRA `(.L_x_297) ;  /* 0x0000000000d06947 */ /* 0x000fea0003800000 */
[----:B------:R-:W-:Y:S02]  /*8d50*/  IMAD.SHL.U32 R14, R9, 0x100, RZ ;  /* 0x00000100090e7824 */ /* 0x000fe400078e00ff */
[----:B------:R-:W-:Y:S02]  /*8d60*/  IMAD.SHL.U32 R15, R7, 0x80, RZ ;  /* 0x00000080070f7824 */ /* 0x000fe400078e00ff */
[----:B------:R-:W-:Y:S02]  /*8d70*/  IMAD.MOV.U32 R20, RZ, RZ, RZ ;  /* 0x000000ffff147224 */ /* 0x000fe400078e00ff */
[----:B------:R-:W-:Y:S02]  /*8d80*/  IMAD.MOV.U32 R4, RZ, RZ, R10 ;  /* 0x000000ffff047224 */ /* 0x000fe400078e000a */
[----:B------:R-:W-:Y:S02]  /*8d90*/  IMAD.MOV.U32 R5, RZ, RZ, R3 ;  /* 0x000000ffff057224 */ /* 0x000fe400078e0003 */
[----:B------:R-:W-:-:S07]  /*8da0*/  IMAD.MOV.U32 R6, RZ, RZ, R0 ;  /* 0x000000ffff067224 */ /* 0x000fce00078e0000 */
.L_x_301:
[----:B------:R-:W0:Y:S01]  /*8db0*/  S2R R12, SR_CgaCtaId ;  /* 0x00000000000c7919 */ /* 0x000e220000008800 */
[----:B------:R-:W-:Y:S01]  /*8dc0*/  MOV R7, 0x400 ;  /* 0x0000040000077802 */ /* 0x000fe20000000f00 */
[----:B------:R-:W1:Y:S03]  /*8dd0*/  @!P2 LDC R9, c[0x0][0x500] ;  /* 0x00014000ff09ab82 */ /* 0x000e660000000800 */
[----:B0-----:R-:W-:Y:S02]  /*8de0*/  LEA R21, R12, R7, 0x18 ;  /* 0x000000070c157211 */ /* 0x001fe400078ec0ff */
[----:B------:R-:W-:-:S03]  /*8df0*/  SHF.L.U32 R7, R5, 0x1f, RZ ;  /* 0x0000001f05077819 */ /* 0x000fc600000006ff */
[----:B------:R-:W-:-:S04]  /*8e00*/  IMAD R12, R6, 0x8, R21 ;  /* 0x00000008060c7824 */ /* 0x000fc800078e0215 */
[----:B------:R-:W0:Y:S02]  /*8e10*/  SYNCS.PHASECHK.TRANS64.TRYWAIT P1, [R12+URZ+0x20], R7 ;  /* 0x000020070c0075a7 */ /* 0x000e24000802017f */
[----:B01----:R-:W-:Y:S05]  /*8e20*/  @!P1 BRA `(.L_x_298) ;  /* 0x0000000c00709947 */ /* 0x003fea0003800000 */
.L_x_318:
[----:B0-----:R-:W-:Y:S01]  /*8e30*/  PRMT R7, R18, 0x9910, RZ ;  /* 0x0000991012077816 */ /* 0x001fe200000000ff */
[----:B------:R0:W-:Y:S03]  /*8e40*/  @!P2 SYNCS.ARRIVE.TRANS64 RZ, [R12+URZ], R9 ;  /* 0x000000090cffa9a7 */ /* 0x0001e6000800003f */
[----:B------:R-:W-:-:S13]  /*8e50*/  ISETP.NE.AND P1, PT, R7, 0x2, PT ;  /* 0x000000020700780c */ /* 0x000fda0003f25270 */
[----:B0-----:R-:W-:Y:S05]  /*8e60*/  @P1 BRA `(.L_x_299) ;  /* 0x0000000000041947 */ /* 0x001fea0003800000 */
[----:B------:R-:W-:Y:S01]  /*8e70*/  BPT.TRAP 0x1 ;  /* 0x000000040000795c */ /* 0x000fe20000300000 */
.L_x_299:
[----:B------:R-:W-:Y:S05]  /*8e80*/  @P0 BRA `(.L_x_300) ;  /* 0x0000000000040947 */ /* 0x000fea0003800000 */
[----:B------:R-:W-:Y:S01]  /*8e90*/  BPT.TRAP 0x1 ;  /* 0x000000040000795c */ /* 0x000fe20000300000 */
.L_x_300:
[--C-:B------:R-:W-:Y:S01]  /*8ea0*/  IMAD R7, R6, 0x2000, R21.reuse ;  /* 0x0000200006077824 */ /* 0x100fe200078e0215 */
[----:B------:R-:W-:Y:S01]  /*8eb0*/  R2UR UR9, R12 ;  /* 0x000000000c0972ca */ /* 0x000fe200000e0000 */
[----:B------:R-:W-:Y:S01]  /*8ec0*/  IMAD R21, R6, 0x4000, R21 ;  /* 0x0000400006157824 */ /* 0x000fe200078e0215 */
[----:B------:R-:W-:Y:S01]  /*8ed0*/  UIADD3 UR4, UP0, UR22, 0xf0, URZ ;  /* 0x000000f016047890 */ /* 0x000fe2000ff1e03f */
[----:B------:R-:W-:Y:S01]  /*8ee0*/  VIADD R4, R4, 0xffffffff ;  /* 0xffffffff04047836 */ /* 0x000fe20000000000 */
[----:B------:R-:W-:Y:S01]  /*8ef0*/  R2UR UR5, R7 ;  /* 0x00000000070572ca */ /* 0x000fe200000e0000 */
[----:B------:R-:W-:Y:S01]  /*8f00*/  UIADD3 UR24, UP1, UR22, 0x1f0, URZ ;  /* 0x000001f016187890 */ /* 0x000fe2000ff3e03f */
[----:B------:R-:W-:Y:S01]  /*8f10*/  R2UR UR8, R21 ;  /* 0x00000000150872ca */ /* 0x000fe200000e0000 */
[----:B------:R-:W-:Y:S01]  /*8f20*/  VIADD R6, R6, 0x1 ;  /* 0x0000000106067836 */ /* 0x000fe20000000000 */
[----:B------:R-:W-:Y:S01]  /*8f30*/  R2UR UR11, R15 ;  /* 0x000000000f0b72ca */ /* 0x000fe200000e0000 */
[----:B------:R-:W-:Y:S01]  /*8f40*/  UIADD3.X UR25, URZ, UR23, URZ, UP1, !UPT ;  /* 0x000000173f197290 */ /* 0x000fe20008ffe43f */
[----:B------:R-:W-:Y:S01]  /*8f50*/  R2UR UR10, R20 ;  /* 0x00000000140a72ca */ /* 0x000fe200000e0000 */
[----:B------:R-:W-:Y:S01]  /*8f60*/  UMOV UR6, 0x0 ;  /* 0x0000000000067882 */ /* 0x000fe20000000000 */
[----:B------:R-:W-:Y:S01]  /*8f70*/  R2UR UR12, R8 ;  /* 0x00000000080c72ca */ /* 0x000fe200000e0000 */
[----:B------:R-:W-:Y:S01]  /*8f80*/  UMOV UR7, 0x10000000 ;  /* 0x1000000000077882 */ /* 0x000fe20000000000 */
[----:B------:R-:W-:Y:S01]  /*8f90*/  R2UR UR19, R14 ;  /* 0x000000000e1372ca */ /* 0x000fe200000e0000 */
[----:B------:R-:W-:Y:S01]  /*8fa0*/  VIADD R20, R20, 0x40 ;  /* 0x0000004014147836 */ /* 0x000fe20000000000 */
[----:B------:R-:W-:Y:S01]  /*8fb0*/  ISETP.GT.AND P3, PT, R4, 0x1, PT ;  /* 0x000000010400780c */ /* 0x000fe20003f64270 */
[----:B------:R-:W-:Y:S01]  /*8fc0*/  UIADD3 UR14, UR5, 0x100, URZ ;  /* 0x00000100050e7890 */ /* 0x000fe2000fffe03f */
[----:B------:R-:W-:Y:S01]  /*8fd0*/  ISETP.NE.AND P1, PT, R6, 0x4, PT ;  /* 0x000000040600780c */ /* 0x000fe20003f25270 */
[----:B------:R-:W-:-:S02]  /*8fe0*/  UIADD3.X UR5, URZ, UR23, URZ, UP0, !UPT ;  /* 0x000000173f057290 */ /* 0x000fc400087fe43f */
[----:B------:R-:W-:Y:S01]  /*8ff0*/  UIADD3 UR15, UR8, 0x8100, URZ ;  /* 0x00008100080f7890 */ /* 0x000fe2000fffe03f */
[----:B------:R-:W-:Y:S02]  /*9000*/  SEL R12, RZ, 0x1, P1 ;  /* 0x00000001ff0c7807 */ /* 0x000fe40000800000 */
[----:B------:R-:W-:Y:S01]  /*9010*/  UMOV UR8, UR14 ;  /* 0x0000000e00087c82 */ /* 0x000fe20008000000 */
[----:B------:R-:W-:Y:S02]  /*9020*/  SEL R6, R6, RZ, P1 ;  /* 0x000000ff06067207 */ /* 0x000fe40000800000 */
[----:B------:R-:W-:Y:S01]  /*9030*/  LOP3.LUT R5, R5, R12, RZ, 0x3c, !PT ;  /* 0x0000000c05057212 */ /* 0x000fe200078e3cff */
[----:B------:R0:W-:Y:S02]  /*9040*/  UTMALDG.3D [UR8], [UR4], desc[UR6] ;  /* 0x00000608040075b4 */ /* 0x0001e40008011000 */
[----:B0-----:R-:W-:Y:S01]  /*9050*/  UMOV UR8, UR15 ;  /* 0x0000000f00087c82 */ /* 0x001fe20008000000 */
[----:B------:R-:W-:-:S02]  /*9060*/  UMOV UR11, UR19 ;  /* 0x00000013000b7c82 */ /* 0x000fc40008000000 */
[----:B------:R0:W-:Y:S02]  /*9070*/  UTMALDG.3D [UR8], [UR24], desc[UR6] ;  /* 0x00000608180075b4 */ /* 0x0001e40008011000 */
[----:B0-----:R-:W-:Y:S05]  /*9080*/  @P3 BRA `(.L_x_301) ;  /* 0xfffffffc00483947 */ /* 0x001fea000383ffff */
.L_x_297:
[----:B------:R-:W-:Y:S05]  /*9090*/  BSYNC B1 ;  /* 0x0000000000017941 */ /* 0x000fea0003800000 */
.L_x_296:
[----:B------:R-:W-:Y:S01]  /*90a0*/  LOP3.LUT P3, RZ, R11, 0xff, RZ, 0xc0, !PT ;  /* 0x000000ff0bff7812 */ /* 0x000fe2000786c0ff */
[----:B------:R-:W-:Y:S01]  /*90b0*/  IMAD.IADD R0, R13, 0x1, R0 ;  /* 0x000000010d007824 */ /* 0x000fe200078e0200 */
[----:B------:R-:W-:Y:S01]  /*90c0*/  IADD3 R16, P4, R16, UR20, RZ ;  /* 0x0000001410107c10 */ /* 0x000fe2000ff9e0ff */
[----:B------:R-:W-:Y:S01]  /*90d0*/  ULDC.64 UR4, c[0x0][0x650] ;  /* 0x0001940000047ab9 */ /* 0x000fe20000000a00 */
[----:B------:R-:W-:Y:S01]  /*90e0*/  BSSY B1, `(.L_x_302) ;  /* 0x000006b000017945 */ /* 0x000fe20003800000 */
[----:B------:R-:W-:Y:S01]  /*90f0*/  IMAD.MOV.U32 R7, RZ, RZ, -0x1 ;  /* 0xffffffffff077424 */ /* 0x000fe200078e00ff */
[----:B------:R-:W-:Y:S01]  /*9100*/  SHF.R.U32.HI R4, RZ, 0x2, R0 ;  /* 0x00000002ff047819 */ /* 0x000fe20000011600 */
[----:B------:R-:W-:Y:S01]  /*9110*/  IMAD.MOV.U32 R9, RZ, RZ, -0x1 ;  /* 0xffffffffff097424 */ /* 0x000fe200078e00ff */
[----:B------:R-:W-:Y:S01]  /*9120*/  ISETP.GT.U32.AND P1, PT, R0, 0x3, PT ;  /* 0x000000030000780c */ /* 0x000fe20003f24070 */
[----:B------:R-:W-:Y:S01]  /*9130*/  IMAD.MOV.U32 R8, RZ, RZ, -0x1 ;  /* 0xffffffffff087424 */ /* 0x000fe200078e00ff */
[----:B------:R-:W-:-:S02]  /*9140*/  LOP3.LUT R4, R4, 0x1, RZ, 0xc0, !PT ;  /* 0x0000000104047812 */ /* 0x000fc400078ec0ff */
[----:B------:R-:W-:Y:S01]  /*9150*/  ISETP.LT.U32.AND P1, PT, R13, 0x4, P1 ;  /* 0x000000040d00780c */ /* 0x000fe20000f21070 */
[----:B------:R-:W0:Y:S01]  /*9160*/  @P3 S2R R6, SR_CgaCtaId ;  /* 0x0000000000063919 */ /* 0x000e220000008800 */
[----:B------:R-:W-:Y:S02]  /*9170*/  @P3 MOV R5, 0x400 ;  /* 0x0000040000053802 */ /* 0x000fe40000000f00 */
[----:B------:R-:W-:Y:S02]  /*9180*/  IADD3.X R17, R17, UR13, RZ, P4, !PT ;  /* 0x0000000d11117c10 */ /* 0x000fe4000a7fe4ff */
[----:B------:R-:W-:Y:S02]  /*9190*/  ISETP.GE.U32.AND P4, PT, R16, UR4, PT ;  /* 0x0000000410007c0c */ /* 0x000fe4000bf86070 */
[----:B------:R-:W-:Y:S02]  /*91a0*/  LOP3.LUT R0, R0, 0x3, RZ, 0xc0, !PT ;  /* 0x0000000300007812 */ /* 0x000fe400078ec0ff */
[----:B------:R-:W-:-:S02]  /*91b0*/  PRMT R11, RZ, 0x7610, R11 ;  /* 0x00007610ff0b7816 */ /* 0x000fc4000000000b */
[----:B0-----:R-:W-:-:S04]  /*91c0*/  @P3 LEA R5, R6, R5, 0x18 ;  /* 0x0000000506053211 */ /* 0x001fc800078ec0ff */
[----:B------:R0:W-:Y:S01]  /*91d0*/  @P3 SYNCS.ARRIVE.TRANS64.A1T0 RZ, [R5+URZ+0x58], RZ ;  /* 0x000058ff05ff39a7 */ /* 0x0001e2000810003f */
[----:B------:R-:W-:Y:S02]  /*91e0*/  ISETP.NE.U32.AND P3, PT, R4, 0x1, PT ;  /* 0x000000010400780c */ /* 0x000fe40003f65070 */
[----:B------:R-:W-:Y:S02]  /*91f0*/  SEL R4, RZ, 0x1, !P1 ;  /* 0x00000001ff047807 */ /* 0x000fe40004800000 */
[----:B------:R-:W-:Y:S02]  /*9200*/  ISETP.GE.U32.AND.EX P1, PT, R17, UR5, PT, P4 ;  /* 0x0000000511007c0c */ /* 0x000fe4000bf26140 */
[----:B------:R-:W-:-:S04]  /*9210*/  ISETP.GT.U32.AND P3, PT, R13, 0x3, !P3 ;  /* 0x000000030d00780c */ /* 0x000fc80005f64070 */
[----:B0-----:R-:W-:-:S04]  /*9220*/  SEL R5, RZ, 0x1, !P3 ;  /* 0x00000001ff057807 */ /* 0x001fc80005800000 */
[--C-:B------:R-:W-:Y:S02]  /*9230*/  LOP3.LUT R3, R5, R3, R4.reuse, 0x96, !PT ;  /* 0x0000000305037212 */ /* 0x100fe400078e9604 */
[----:B------:R-:W-:Y:S01]  /*9240*/  PRMT R4, RZ, 0x7610, R4 ;  /* 0x00007610ff047816 */ /* 0x000fe20000000004 */
[----:B------:R-:W-:Y:S06]  /*9250*/  @P1 BRA `(.L_x_303) ;  /* 0x00000004004c1947 */ /* 0x000fec0003800000 */
[----:B------:R-:W-:Y:S01]  /*9260*/  ULDC.64 UR4, c[0x0][0x628] ;  /* 0x00018a0000047ab9 */ /* 0x000fe20000000a00 */
[----:B------:R-:W0:Y:S01]  /*9270*/  S2R R14, SR_CTAID.X ;  /* 0x00000000000e7919 */ /* 0x000e220000002500 */
[----:B------:R-:W-:Y:S01]  /*9280*/  ISETP.NE.U32.AND P1, PT, RZ, UR4, PT ;  /* 0x00000004ff007c0c */ /* 0x000fe2000bf25070 */
[----:B------:R-:W-:Y:S01]  /*9290*/  ULDC UR7, c[0x0][0x630] ;  /* 0x00018c0000077ab9 */ /* 0x000fe20000000800 */
[----:B------:R-:W-:Y:S01]  /*92a0*/  IMAD.MOV.U32 R4, RZ, RZ, R16 ;  /* 0x000000ffff047224 */ /* 0x000fe200078e0010 */
[----:B------:R-:W1:Y:S01]  /*92b0*/  S2R R12, SR_CTAID.Y ;  /* 0x00000000000c7919 */ /* 0x000e620000002600 */
[----:B------:R-:W-:Y:S01]  /*92c0*/  ISETP.NE.AND.EX P1, PT, RZ, UR5, PT, P1 ;  /* 0x00000005ff007c0c */ /* 0x000fe2000bf25310 */
[----:B------:R-:W-:-:S12]  /*92d0*/  IMAD.MOV.U32 R5, RZ, RZ, R17 ;  /* 0x000000ffff057224 */ /* 0x000fd800078e0011 */
[----:B------:R-:W-:Y:S05]  /*92e0*/  @!P1 BRA `(.L_x_304) ;  /* 0x0000000000289947 */ /* 0x000fea0003800000 */
[----:B------:R-:W-:Y:S02]  /*92f0*/  ULDC UR6, c[0x0][0x634] ;  /* 0x00018d0000067ab9 */ /* 0x000fe40000000800 */
[----:B------:R-:W-:-:S05]  /*9300*/  IADD3 R9, P1, R16, UR6, RZ ;  /* 0x0000000610097c10 */ /* 0x000fca000ff3e0ff */
[----:B------:R-:W-:-:S04]  /*9310*/  IMAD.X R15, RZ, RZ, R17, P1 ;  /* 0x000000ffff0f7224 */ /* 0x000fc800008e0611 */
[----:B------:R-:W-:-:S04]  /*9320*/  IMAD.WIDE.U32 R6, R15, UR4, RZ ;  /* 0x000000040f067c25 */ /* 0x000fc8000f8e00ff */
[----:B------:R-:W-:-:S04]  /*9330*/  IMAD.WIDE.U32 R6, P1, R9, UR5, R6 ;  /* 0x0000000509067c25 */ /* 0x000fc8000f820006 */
[----:B------:R-:W-:-:S04]  /*9340*/  IMAD.WIDE.U32 R8, R9, UR4, RZ ;  /* 0x0000000409087c25 */ /* 0x000fc8000f8e00ff */
[----:B------:R-:W-:Y:S01]  /*9350*/  IMAD.X R5, RZ, RZ, RZ, P1 ;  /* 0x000000ffff057224 */ /* 0x000fe200008e06ff */
[----:B------:R-:W-:Y:S01]  /*9360*/  IADD3 RZ, P1, R9, R6, RZ ;  /* 0x0000000609ff7210 */ /* 0x000fe20007f3e0ff */
[----:B------:R-:W-:-:S04]  /*9370*/  IMAD.MOV.U32 R4, RZ, RZ, R7 ;  /* 0x000000ffff047224 */ /* 0x000fc800078e0007 */
[----:B------:R-:W-:-:S08]  /*9380*/  IMAD.WIDE.U32.X R4, R15, UR5, R4, P1 ;  /* 0x000000050f047c25 */ /* 0x000fd000088e0404 */
.L_x_304:
[--C-:B------:R-:W-:Y:S01]  /*9390*/  SHF.R.U64 R8, R4, UR7, R5.reuse ;  /* 0x0000000704087c19 */ /* 0x100fe20008001205 */
[----:B------:R-:W-:Y:S01]  /*93a0*/  ULDC.64 UR4, c[0x0][0x620] ;  /* 0x0001880000047ab9 */ /* 0x000fe20000000a00 */
[----:B------:R-:W-:Y:S01]  /*93b0*/  SHF.R.U32.HI R4, RZ, UR7, R5 ;  /* 0x00000007ff047c19 */ /* 0x000fe20008011605 */
[----:B------:R-:W2:Y:S01]  /*93c0*/  LDC R25, c[0x0][0x144] ;  /* 0x00005100ff197b82 */ /* 0x000ea20000000800 */
[----:B------:R-:W-:Y:S01]  /*93d0*/  IADD3 R7, P1, RZ, -R8, RZ ;  /* 0x80000008ff077210 */ /* 0x000fe20007f3e0ff */
[----:B------:R-:W-:Y:S01]  /*93e0*/  ULDC.64 UR8, c[0x0][0x640] ;  /* 0x0001900000087ab9 */ /* 0x000fe20000000a00 */
[----:B0-----:R-:W-:Y:S01]  /*93f0*/  I2FP.F32.U32 R9, R14 ;  /* 0x0000000e00097245 */ /* 0x001fe20000201000 */
[----:B------:R-:W-:Y:S02]  /*9400*/  ULDC UR6, c[0x0][0x608] ;  /* 0x0001820000067ab9 */ /* 0x000fe40000000800 */
[----:B------:R-:W-:Y:S01]  /*9410*/  IMAD.X R4, RZ, RZ, ~R4, P1 ;  /* 0x000000ffff047224 */ /* 0x000fe200008e0e04 */
[----:B------:R-:W-:Y:S01]  /*9420*/  ISETP.NE.U32.AND P1, PT, RZ, UR8, PT ;  /* 0x00000008ff007c0c */ /* 0x000fe2000bf25070 */
[----:B------:R-:W0:Y:S02]  /*9430*/  LDC R21, c[0x0][0x148] ;  /* 0x00005200ff157b82 */ /* 0x000e240000000800 */
[----:B------:R-:W-:Y:S01]  /*9440*/  IMAD R6, R4, UR4, RZ ;  /* 0x0000000404067c24 */ /* 0x000fe2000f8e02ff */
[----:B------:R-:W-:Y:S01]  /*9450*/  ISETP.NE.AND.EX P1, PT, RZ, UR9, PT, P1 ;  /* 0x00000009ff007c0c */ /* 0x000fe2000bf25310 */
[----:B------:R-:W-:Y:S01]  /*9460*/  IMAD.WIDE.U32 R4, R7, UR4, R16 ;  /* 0x0000000407047c25 */ /* 0x000fe2000f8e0010 */
[----:B------:R-:W-:-:S03]  /*9470*/  ULDC UR4, c[0x0][0x150] ;  /* 0x0000540000047ab9 */ /* 0x000fc60000000800 */
[----:B------:R-:W-:Y:S02]  /*9480*/  IMAD R7, R7, UR5, R6 ;  /* 0x0000000507077c24 */ /* 0x000fe4000f8e0206 */
[----:B------:R-:W-:Y:S01]  /*9490*/  FMUL R6, R9, UR4 ;  /* 0x0000000409067c20 */ /* 0x000fe20008400000 */
[----:B------:R-:W-:Y:S01]  /*94a0*/  ULDC UR4, c[0x0][0x618] ;  /* 0x0001860000047ab9 */ /* 0x000fe20000000800 */
[----:B------:R-:W-:Y:S01]  /*94b0*/  ULDC UR5, c[0x0][0x154] ;  /* 0x0000550000057ab9 */ /* 0x000fe20000000800 */
[----:B------:R-:W-:-:S03]  /*94c0*/  IMAD.IADD R5, R5, 0x1, R7 ;  /* 0x0000000105057824 */ /* 0x000fc600078e0207 */
[----:B------:R-:W3:Y:S02]  /*94d0*/  F2I.U32.TRUNC.NTZ R6, R6 ;  /* 0x0000000600067305 */ /* 0x000ee4000020f000 */
[----:B------:R-:W-:Y:S02]  /*94e0*/  SHF.R.U64 R9, R4, UR4, R5 ;  /* 0x0000000404097c19 */ /* 0x000fe40008001205 */
[----:B-1----:R-:W-:-:S05]  /*94f0*/  I2FP.F32.U32 R4, R12 ;  /* 0x0000000c00047245 */ /* 0x002fca0000201000 */
[----:B------:R-:W-:Y:S01]  /*9500*/  FMUL R22, R4, UR5 ;  /* 0x0000000504167c20 */ /* 0x000fe20008400000 */
[----:B------:R-:W-:Y:S01]  /*9510*/  SHF.R.U32.HI R4, RZ, UR4, R5 ;  /* 0x00000004ff047c19 */ /* 0x000fe20008011605 */
[----:B------:R-:W-:-:S03]  /*9520*/  ULDC UR4, c[0x0][0x658] ;  /* 0x0001960000047ab9 */ /* 0x000fc60000000800 */
[--C-:B------:R-:W-:Y:S01]  /*9530*/  SHF.R.U64 R20, R9, UR6, R4.reuse ;  /* 0x0000000609147c19 */ /* 0x100fe20008001204 */
[----:B------:R-:W1:Y:S01]  /*9540*/  F2I.U32.TRUNC.NTZ R22, R22 ;  /* 0x0000001600167305 */ /* 0x000e62000020f000 */
[----:B------:R-:W-:Y:S01]  /*9550*/  SHF.R.U32.HI R5, RZ, UR6, R4 ;  /* 0x00000006ff057c19 */ /* 0x000fe20008011604 */
[----:B---3--:R-:W-:-:S03]  /*9560*/  IMAD.MOV R6, RZ, RZ, -R6 ;  /* 0x000000ffff067224 */ /* 0x008fc600078e0a06 */
[--C-:B------:R-:W-:Y:S01]  /*9570*/  SHF.R.U64 R15, R20, UR4, R5.reuse ;  /* 0x00000004140f7c19 */ /* 0x100fe20008001205 */
[----:B--2---:R-:W-:Y:S01]  /*9580*/  IMAD R14, R25, R6, R14 ;  /* 0x00000006190e7224 */ /* 0x004fe200078e020e */
[----:B------:R-:W-:-:S03]  /*9590*/  SHF.R.U32.HI R23, RZ, UR4, R5 ;  /* 0x00000004ff177c19 */ /* 0x000fc60008011605 */
[----:B------:R-:W-:Y:S02]  /*95a0*/  IMAD.MOV.U32 R4, RZ, RZ, R15 ;  /* 0x000000ffff047224 */ /* 0x000fe400078e000f */
[----:B------:R-:W-:Y:S01]  /*95b0*/  IMAD.MOV.U32 R5, RZ, RZ, R23 ;  /* 0x000000ffff057224 */ /* 0x000fe200078e0017 */
[----:B-1----:R-:W-:Y:S06]  /*95c0*/  @!P1 BRA `(.L_x_305) ;  /* 0x0000000000289947 */ /* 0x002fec0003800000 */
[----:B------:R-:W-:Y:S02]  /*95d0*/  ULDC UR4, c[0x0][0x64c] ;  /* 0x0001930000047ab9 */ /* 0x000fe40000000800 */
[----:B------:R-:W-:-:S05]  /*95e0*/  IADD3 R5, P1, R15, UR4, RZ ;  /* 0x000000040f057c10 */ /* 0x000fca000ff3e0ff */
[----:B------:R-:W-:-:S04]  /*95f0*/  IMAD.X R23, RZ, RZ, R23, P1 ;  /* 0x000000ffff177224 */ /* 0x000fc800008e0617 */
[----:B------:R-:W-:-:S04]  /*9600*/  IMAD.WIDE.U32 R6, R23, UR8, RZ ;  /* 0x0000000817067c25 */ /* 0x000fc8000f8e00ff */
[----:B------:R-:W-:-:S04]  /*9610*/  IMAD.WIDE.U32 R6, P1, R5, UR9, R6 ;  /* 0x0000000905067c25 */ /* 0x000fc8000f820006 */
[----:B------:R-:W-:-:S04]  /*9620*/  IMAD.WIDE.U32 R4, R5, UR8, RZ ;  /* 0x0000000805047c25 */ /* 0x000fc8000f8e00ff */
[----:B------:R-:W-:Y:S01]  /*9630*/  IMAD.MOV.U32 R4, RZ, RZ, R7 ;  /* 0x000000ffff047224 */ /* 0x000fe200078e0007 */
[----:B------:R-:W-:Y:S01]  /*9640*/  IADD3 RZ, P3, R5, R6, RZ ;  /* 0x0000000605ff7210 */ /* 0x000fe20007f7e0ff */
[----:B------:R-:W-:-:S04]  /*9650*/  IMAD.X R5, RZ, RZ, RZ, P1 ;  /* 0x000000ffff057224 */ /* 0x000fc800008e06ff */
[----:B------:R-:W-:-:S08]  /*9660*/  IMAD.WIDE.U32.X R4, R23, UR9, R4, P3 ;  /* 0x0000000917047c25 */ /* 0x000fd000098e0404 */
.L_x_305:
[----:B------:R-:W-:Y:S01]  /*9670*/  ISETP.NE.AND P1, PT, R2, 0x1, PT ;  /* 0x000000010200780c */ /* 0x000fe20003f25270 */
[----:B------:R-:W-:Y:S01]  /*9680*/  ULDC UR4, c[0x0][0x648] ;  /* 0x0001920000047ab9 */ /* 0x000fe20000000800 */
[----:B------:R-:W-:Y:S01]  /*9690*/  LOP3.LUT R20, R20, UR17, RZ, 0xc0, !PT ;  /* 0x0000001114147c12 */ /* 0x000fe2000f8ec0ff */
[----:B------:R-:W-:Y:S01]  /*96a0*/  IMAD.MOV R22, RZ, RZ, -R22 ;  /* 0x000000ffff167224 */ /* 0x000fe200078e0a16 */
[----:B------:R-:W-:Y:S01]  /*96b0*/  SHF.R.U64 R5, R4, UR4, R5 ;  /* 0x0000000404057c19 */ /* 0x000fe20008001205 */
[----:B------:R-:W-:Y:S01]  /*96c0*/  ULDC UR4, c[0x0][0x638] ;  /* 0x00018e0000047ab9 */ /* 0x000fe20000000800 */
[----:B------:R-:W-:Y:S01]  /*96d0*/  LOP3.LUT R6, R9, UR16, RZ, 0xc0, !PT ;  /* 0x0000001009067c12 */ /* 0x000fe2000f8ec0ff */
[----:B------:R-:W-:Y:S02]  /*96e0*/  ULDC UR5, c[0x0][0x610] ;  /* 0x0001840000057ab9 */ /* 0x000fe40000000800 */
[----:B------:R-:W-:Y:S02]  /*96f0*/  IMAD.MOV R4, RZ, RZ, -R5 ;  /* 0x000000ffff047224 */ /* 0x000fe400078e0a05 */
[----:B------:R-:W-:-:S02]  /*9700*/  IMAD R5, R5, UR18, R20 ;  /* 0x0000001205057c24 */ /* 0x000fc4000f8e0214 */
[----:B0-----:R-:W-:Y:S02]  /*9710*/  @P1 IMAD R14, R21, R22, R12 ;  /* 0x00000016150e1224 */ /* 0x001fe400078e020c */
[----:B------:R-:W-:Y:S01]  /*9720*/  IMAD R15, R4, UR4, R15 ;  /* 0x00000004040f7c24 */ /* 0x000fe2000f8e020f */
[----:B------:R-:W-:Y:S01]  /*9730*/  ULDC UR4, c[0x0][0x600] ;  /* 0x0001800000047ab9 */ /* 0x000fe20000000800 */
[----:B------:R-:W-:Y:S02]  /*9740*/  IMAD R14, R5, UR5, R14 ;  /* 0x00000005050e7c24 */ /* 0x000fe4000f8e020e */
[----:B------:R-:W-:Y:S02]  /*9750*/  IMAD R15, R15, UR4, R6 ;  /* 0x000000040f0f7c24 */ /* 0x000fe4000f8e0206 */
[----:B------:R-:W-:-:S03]  /*9760*/  IMAD.MOV.U32 R4, RZ, RZ, 0x1 ;  /* 0x00000001ff047424 */ /* 0x000fc600078e00ff */
[----:B------:R-:W-:Y:S02]  /*9770*/  SEL R9, R15, R14, !P1 ;  /* 0x0000000e0f097207 */ /* 0x000fe40004800000 */
[----:B------:R-:W-:-:S07]  /*9780*/  SEL R7, R14, R15, !P1 ;  /* 0x0000000f0e077207 */ /* 0x000fce0004800000 */
.L_x_303:
[----:B------:R-:W-:Y:S05]  /*9790*/  BSYNC B1 ;  /* 0x0000000000017941 */ /* 0x000fea0003800000 */
.L_x_302:
[----:B------:R-:W-:-:S13]  /*97a0*/  LOP3.LUT P1, RZ, R4, 0xff, RZ, 0xc0, !PT ;  /* 0x000000ff04ff7812 */ /* 0x000fda000782c0ff */
[----:B------:R-:W-:Y:S05]  /*97b0*/  @P1 BRA `(.L_x_306) ;  /* 0xfffffff400481947 */ /* 0x000fea000383ffff */
[----:B------:R-:W-:Y:S05]  /*97c0*/  BSYNC B0 ;  /* 0x0000000000007941 */ /* 0x000fea0003800000 */
.L_x_294:
[----:B------:R-:W-:-:S03]  /*97d0*/  UMOV UR4, 0xffffffff ;  /* 0xffffffff00047882 */ /* 0x000fc60000000000 */
[----:B------:R-:W-:Y:S05]  /*97e0*/  BRA.DIV UR4, `(.L_x_307) ;  /* 0x0000000604147947 */ /* 0x000fea000b800000 */
[----:B------:R-:W-:-:S13]  /*97f0*/  ELECT P6, URZ, PT ;  /* 0x00000000003f782f */ /* 0x000fda00038c0000 */
.L_x_321:
[----:B------:R-:W-:Y:S04]  /*9800*/  BSSY B0, `(.L_x_308) ;  /* 0x000002b000007945 */ /* 0x000fe80003800000 */
[----:B------:R-:W-:Y:S05]  /*9810*/  @!P6 BRA `(.L_x_309) ;  /* 0x0000000000a4e947 */ /* 0x000fea0003800000 */
[----:B------:R-:W-:-:S04]  /*9820*/  LOP3.LUT R19, R19, 0x2, RZ, 0xfc, !PT ;  /* 0x0000000213137812 */ /* 0x000fc800078efcff */
[----:B------:R-:W-:-:S13]  /*9830*/  ISETP.NE.AND P0, PT, R19, 0x3, PT ;  /* 0x000000031300780c */ /* 0x000fda0003f05270 */
[----:B------:R-:W-:Y:S05]  /*9840*/  @!P0 BRA `(.L_x_310) ;  /* 0x0000000000048947 */ /* 0x000fea0003800000 */
[----:B------:R-:W-:Y:S01]  /*9850*/  BPT.TRAP 0x1 ;  /* 0x000000040000795c */ /* 0x000fe20000300000 */
.L_x_310:
[----:B------:R-:W0:Y:S01]  /*9860*/  S2R R5, SR_CgaCtaId ;  /* 0x0000000000057919 */ /* 0x000e220000008800 */
[----:B------:R-:W-:Y:S02]  /*9870*/  MOV R2, 0x400 ;  /* 0x0000040000027802 */ /* 0x000fe40000000f00 */
[----:B------:R-:W-:Y:S02]  /*9880*/  SHF.L.U32 R4, R3, 0x1f, RZ ;  /* 0x0000001f03047819 */ /* 0x000fe400000006ff */
[----:B0-----:R-:W-:-:S05]  /*9890*/  LEA R5, R5, R2, 0x18 ;  /* 0x0000000205057211 */ /* 0x001fca00078ec0ff */
[----:B------:R-:W-:-:S04]  /*98a0*/  VIADD R5, R5, 0x20 ;  /* 0x0000002005057836 */ /* 0x000fc80000000000 */
[C---:B------:R-:W-:Y:S02]  /*98b0*/  IMAD R7, R0.reuse, 0x8, R5 ;  /* 0x0000000800077824 */ /* 0x040fe400078e0205 */
[----:B------:R-:W-:Y:S02]  /*98c0*/  VIADD R0, R0, 0x1 ;  /* 0x0000000100007836 */ /* 0x000fe40000000000 */
[----:B------:R-:W0:Y:S03]  /*98d0*/  SYNCS.PHASECHK.TRANS64.TRYWAIT P0, [R7+URZ], R4 ;  /* 0x00000004070075a7 */ /* 0x000e26000800017f */
[----:B------:R-:W-:-:S04]  /*98e0*/  ISETP.NE.AND P1, PT, R0, 0x4, PT ;  /* 0x000000040000780c */ /* 0x000fc80003f25270 */
[----:B------:R-:W-:Y:S02]  /*98f0*/  SEL R2, RZ, 0x1, P1 ;  /* 0x00000001ff027807 */ /* 0x000fe40000800000 */
[----:B------:R-:W-:Y:S02]  /*9900*/  SEL R0, R0, RZ, P1 ;  /* 0x000000ff00007207 */ /* 0x000fe40000800000 */
[----:B------:R-:W-:-:S03]  /*9910*/  LOP3.LUT R9, R3, R2, RZ, 0x3c, !PT ;  /* 0x0000000203097212 */ /* 0x000fc600078e3cff */
[----:B------:R-:W-:Y:S01]  /*9920*/  IMAD R6, R0, 0x8, R5 ;  /* 0x0000000800067824 */ /* 0x000fe200078e0205 */
[----:B------:R-:W-:Y:S01]  /*9930*/  SHF.L.U32 R3, R9, 0x1f, RZ ;  /* 0x0000001f09037819 */ /* 0x000fe200000006ff */
[----:B0-----:R-:W-:Y:S06]  /*9940*/  @!P0 BRA `(.L_x_311) ;  /* 0x0000000000dc8947 */ /* 0x001fec0003800000 */
.L_x_322:
[----:B------:R-:W1:Y:S01]  /*9950*/  SYNCS.PHASECHK.TRANS64.TRYWAIT P0, [R6+URZ], R3 ;  /* 0x00000003060075a7 */ /* 0x000e62000800017f */
[----:B------:R-:W-:-:S05]  /*9960*/  VIADD R0, R0, 0x1 ;  /* 0x0000000100007836 */ /* 0x000fca0000000000 */
[----:B------:R-:W-:-:S04]  /*9970*/  ISETP.NE.AND P1, PT, R0, 0x4, PT ;  /* 0x000000040000780c */ /* 0x000fc80003f25270 */
[----:B------:R-:W-:Y:S02]  /*9980*/  SEL R2, RZ, 0x1, P1 ;  /* 0x00000001ff027807 */ /* 0x000fe40000800000 */
[----:B------:R-:W-:Y:S02]  /*9990*/  SEL R0, R0, RZ, P1 ;  /* 0x000000ff00007207 */ /* 0x000fe40000800000 */
[----:B------:R-:W-:-:S03]  /*99a0*/  LOP3.LUT R9, R9, R2, RZ, 0x3c, !PT ;  /* 0x0000000209097212 */ /* 0x000fc600078e3cff */
[----:B0-----:R-:W-:Y:S01]  /*99b0*/  IMAD R7, R0, 0x8, R5 ;  /* 0x0000000800077824 */ /* 0x001fe200078e0205 */
[----:B------:R-:W-:Y:S01]  /*99c0*/  SHF.L.U32 R4, R9, 0x1f, RZ ;  /* 0x0000001f09047819 */ /* 0x000fe200000006ff */
[----:B-1----:R-:W-:Y:S06]  /*99d0*/  @!P0 BRA `(.L_x_312) ;  /* 0x0000000000cc8947 */ /* 0x002fec0003800000 */
.L_x_323:
[----:B------:R-:W1:Y:S01]  /*99e0*/  SYNCS.PHASECHK.TRANS64.TRYWAIT P0, [R7+URZ], R4 ;  /* 0x00000004070075a7 */ /* 0x000e62000800017f */
[----:B------:R-:W-:-:S05]  /*99f0*/  VIADD R0, R0, 0x1 ;  /* 0x0000000100007836 */ /* 0x000fca0000000000 */
[----:B------:R-:W-:-:S04]  /*9a00*/  ISETP.NE.AND P1, PT, R0, 0x4, PT ;  /* 0x000000040000780c */ /* 0x000fc80003f25270 */
[----:B------:R-:W-:Y:S02]  /*9a10*/  SEL R2, RZ, 0x1, P1 ;  /* 0x00000001ff027807 */ /* 0x000fe40000800000 */
[----:B------:R-:W-:Y:S02]  /*9a20*/  SEL R0, R0, RZ, P1 ;  /* 0x000000ff00007207 */ /* 0x000fe40000800000 */
[----:B------:R-:W-:Y:S01]  /*9a30*/  LOP3.LUT R2, R9, R2, RZ, 0x3c, !PT ;  /* 0x0000000209027212 */ /* 0x000fe200078e3cff */
[----:B-1----:R-:W-:Y:S06]  /*9a40*/  @!P0 BRA `(.L_x_313) ;  /* 0x0000000000c48947 */ /* 0x002fec0003800000 */
.L_x_324:
[----:B------:R-:W-:Y:S01]  /*9a50*/  IMAD R5, R0, 0x8, R5 ;  /* 0x0000000800057824 */ /* 0x000fe200078e0205 */
[----:B------:R-:W-:-:S07]  /*9a60*/  SHF.L.U32 R0, R2, 0x1f, RZ ;  /* 0x0000001f02007819 */ /* 0x000fce00000006ff */
.L_x_314:
[----:B--2---:R2:W3:Y:S02]  /*9a70*/  SYNCS.PHASECHK.TRANS64.TRYWAIT P0, [R5+URZ], R0 ;  /* 0x00000000050075a7 */ /* 0x0044e4000800017f */
[----:B---3--:R-:W-:Y:S05]  /*9a80*/  @!P0 NANOSLEEP.SYNCS 0x989680 ;  /* 0x009896800000895d */ /* 0x008fea0003900000 */
[----:B------:R-:W3:Y:S02]  /*9a90*/  @!P0 SYNCS.PHASECHK.TRANS64 P0, [R5+URZ], R0 ;  /* 0x00000000050085a7 */ /* 0x000ee4000800007f */
[----:B---3--:R-:W-:Y:S05]  /*9aa0*/  @!P0 BRA `(.L_x_314) ;  /* 0xfffffffc00f08947 */ /* 0x008fea000383ffff */
.L_x_309:
[----:B------:R-:W-:Y:S05]  /*9ab0*/  BSYNC B0 ;  /* 0x0000000000007941 */ /* 0x000fea0003800000 */
.L_x_308:
[----:B------:R-:W-:Y:S05]  /*9ac0*/  EXIT ;  /* 0x000000000000794d */ /* 0x000fea0003800000 */
.L_x_17:
[----:B----4-:R4:W0:Y:S02]  /*9ad0*/  SYNCS.PHASECHK.TRANS64.TRYWAIT P1, [R3+URZ], R0 ;  /* 0x00000000030075a7 */ /* 0x010824000802017f */
[----:B0-----:R-:W-:Y:S05]  /*9ae0*/  @!P1 NANOSLEEP.SYNCS 0x989680 ;  /* 0x009896800000995d */ /* 0x001fea0003900000 */
[----:B------:R-:W0:Y:S02]  /*9af0*/  @!P1 SYNCS.PHASECHK.TRANS64 P1, [R3+URZ], R0 ;  /* 0x00000000030095a7 */ /* 0x000e24000802007f */
[----:B0-----:R-:W-:Y:S05]  /*9b00*/  @!P1 BRA `(.L_x_17) ;  /* 0xfffffffc00f09947 */ /* 0x001fea000383ffff */
[----:B------:R-:W-:Y:S05]  /*9b10*/  BRA `(.L_x_16) ;  /* 0xffffff7400d07947 */ /* 0x000fea000383ffff */
.L_x_22:
[----:B-1----:R1:W3:Y:S02]  /*9b20*/  SYNCS.PHASECHK.TRANS64.TRYWAIT P1, [R5+URZ], R4 ;  /* 0x00000004050075a7 */ /* 0x0022e4000802017f */
[----:B---3--:R-:W-:Y:S05]  /*9b30*/  @!P1 NANOSLEEP.SYNCS 0x989680 ;  /* 0x009896800000995d */ /* 0x008fea0003900000 */
[----:B------:R-:W3:Y:S02]  /*9b40*/  @!P1 SYNCS.PHASECHK.TRANS64 P1, [R5+URZ], R4 ;  /* 0x00000004050095a7 */ /* 0x000ee4000802007f */
[----:B---3--:R-:W-:Y:S05]  /*9b50*/  @!P1 BRA `(.L_x_22) ;  /* 0xfffffffc00f09947 */ /* 0x008fea000383ffff */
[----:B------:R-:W-:Y:S05]  /*9b60*/  BRA `(.L_x_21) ;  /* 0xffffff7800807947 */ /* 0x000fea000383ffff */
.L_x_295:
[----:B------:R-:W-:Y:S01]  /*9b70*/  BSSY B1, `(.L_x_315) ;  /* 0x0000006000017945 */ /* 0x000fe20003800000 */
[----:B------:R-:W-:-:S07]  /*9b80*/  IMAD.MOV.U32 R15, RZ, RZ, -0x1 ;  /* 0xffffffffff0f7424 */ /* 0x000fce00078e00ff */
[----:B------:R-:W-:Y:S05]  /*9b90*/  WARPSYNC.COLLECTIVE R15, `(.L_x_316) ;  /* 0x000000000f0c7348 */ /* 0x000fea0003c00000 */
[----:B------:R-:W-:Y:S02]  /*9ba0*/  ELECT P6, UR62, PT ;  /* 0x00000000003e782f */ /* 0x000fe400038c0000 */
[----:B------:R-:W-:Y:S01]  /*9bb0*/  MOV R14, UR62 ;  /* 0x0000003e000e7c02 */ /* 0x000fe20008000f00 */
[----:B------:R-:W-:Y:S10]  /*9bc0*/  ENDCOLLECTIVE ;  /* 0x000000000000791b */ /* 0x000ff40003800000 */
.L_x_316:
[----:B------:R-:W-:Y:S05]  /*9bd0*/  BSYNC B1 ;  /* 0x0000000000017941 */ /* 0x000fea0003800000 */
.L_x_315:
[----:B------:R-:W-:Y:S05]  /*9be0*/  BRA `(.L_x_317) ;  /* 0xfffffff000487947 */ /* 0x000fea000383ffff */
.L_x_298:
[----:B0-----:R0:W1:Y:S02]  /*9bf0*/  SYNCS.PHASECHK.TRANS64.TRYWAIT P1, [R12+URZ+0x20], R7 ;  /* 0x000020070c0075a7 */ /* 0x001064000802017f */
[----:B-1----:R-:W-:Y:S05]  /*9c00*/  @!P1 NANOSLEEP.SYNCS 0x989680 ;  /* 0x009896800000995d */ /* 0x002fea0003900000 */
[----:B------:R-:W1:Y:S02]  /*9c10*/  @!P1 SYNCS.PHASECHK.TRANS64 P1, [R12+URZ+0x20], R7 ;  /* 0x000020070c0095a7 */ /* 0x000e64000802007f */
[----:B-1----:R-:W-:Y:S05]  /*9c20*/  @!P1 BRA `(.L_x_298) ;  /* 0xfffffffc00f09947 */ /* 0x002fea000383ffff */
[----:B------:R-:W-:Y:S05]  /*9c30*/  BRA `(.L_x_318) ;  /* 0xfffffff0007c7947 */ /* 0x000fea000383ffff */
.L_x_307:
[----:B------:R-:W-:Y:S01]  /*9c40*/  BSSY B0, `(.L_x_319) ;  /* 0x0000006000007945 */ /* 0x000fe20003800000 */
[----:B------:R-:W-:-:S07]  /*9c50*/  IMAD.MOV.U32 R15, RZ, RZ, -0x1 ;  /* 0xffffffffff0f7424 */ /* 0x000fce00078e00ff */
[----:B------:R-:W-:Y:S05]  /*9c60*/  WARPSYNC.COLLECTIVE R15, `(.L_x_320) ;  /* 0x000000000f0c7348 */ /* 0x000fea0003c00000 */
[----:B------:R-:W-:Y:S02]  /*9c70*/  ELECT P6, UR62, PT ;  /* 0x00000000003e782f */ /* 0x000fe400038c0000 */
[----:B------:R-:W-:Y:S01]  /*9c80*/  MOV R14, UR62 ;  /* 0x0000003e000e7c02 */ /* 0x000fe20008000f00 */
[----:B------:R-:W-:Y:S10]  /*9c90*/  ENDCOLLECTIVE ;  /* 0x000000000000791b */ /* 0x000ff40003800000 */
.L_x_320:
[----:B------:R-:W-:Y:S05]  /*9ca0*/  BSYNC B0 ;  /* 0x0000000000007941 */ /* 0x000fea0003800000 */
.L_x_319:
[----:B------:R-:W-:Y:S05]  /*9cb0*/  BRA `(.L_x_321) ;  /* 0xfffffff800d07947 */ /* 0x000fea000383ffff */
.L_x_311:
[----:B0-----:R0:W1:Y:S02]  /*9cc0*/  SYNCS.PHASECHK.TRANS64.TRYWAIT P0, [R7+URZ], R4 ;  /* 0x00000004070075a7 */ /* 0x001064000800017f */
[----:B-1----:R-:W-:Y:S05]  /*9cd0*/  @!P0 NANOSLEEP.SYNCS 0x989680 ;  /* 0x009896800000895d */ /* 0x002fea0003900000 */
[----:B------:R-:W1:Y:S02]  /*9ce0*/  @!P0 SYNCS.PHASECHK.TRANS64 P0, [R7+URZ], R4 ;  /* 0x00000004070085a7 */ /* 0x000e64000800007f */
[----:B-1----:R-:W-:Y:S05]  /*9cf0*/  @!P0 BRA `(.L_x_311) ;  /* 0xfffffffc00f08947 */ /* 0x002fea000383ffff */
[----:B------:R-:W-:Y:S05]  /*9d00*/  BRA `(.L_x_322) ;  /* 0xfffffffc00107947 */ /* 0x000fea000383ffff */
.L_x_312:
[----:B0-----:R0:W1:Y:S02]  /*9d10*/  SYNCS.PHASECHK.TRANS64.TRYWAIT P0, [R6+URZ], R3 ;  /* 0x00000003060075a7 */ /* 0x001064000800017f */
[----:B-1----:R-:W-:Y:S05]  /*9d20*/  @!P0 NANOSLEEP.SYNCS 0x989680 ;  /* 0x009896800000895d */ /* 0x002fea0003900000 */
[----:B------:R-:W1:Y:S02]  /*9d30*/  @!P0 SYNCS.PHASECHK.TRANS64 P0, [R6+URZ], R3 ;  /* 0x00000003060085a7 */ /* 0x000e64000800007f */
[----:B-1----:R-:W-:Y:S05]  /*9d40*/  @!P0 BRA `(.L_x_312) ;  /* 0xfffffffc00f08947 */ /* 0x002fea000383ffff */
[----:B------:R-:W-:Y:S05]  /*9d50*/  BRA `(.L_x_323) ;  /* 0xfffffffc00207947 */ /* 0x000fea000383ffff */
.L_x_313:
[----:B-1----:R1:W2:Y:S02]  /*9d60*/  SYNCS.PHASECHK.TRANS64.TRYWAIT P0, [R7+URZ], R4 ;  /* 0x00000004070075a7 */ /* 0x0022a4000800017f */
[----:B--2---:R-:W-:Y:S05]  /*9d70*/  @!P0 NANOSLEEP.SYNCS 0x989680 ;  /* 0x009896800000895d */ /* 0x004fea0003900000 */
[----:B------:R-:W2:Y:S02]  /*9d80*/  @!P0 SYNCS.PHASECHK.TRANS64 P0, [R7+URZ], R4 ;  /* 0x00000004070085a7 */ /* 0x000ea4000800007f */
[----:B--2---:R-:W-:Y:S05]  /*9d90*/  @!P0 BRA `(.L_x_313) ;  /* 0xfffffffc00f08947 */ /* 0x004fea000383ffff */
[----:B------:R-:W-:Y:S05]  /*9da0*/  BRA `(.L_x_324) ;  /* 0xfffffffc00287947 */ /* 0x000fea000383ffff */
.L_x_325:
[----:B------:R-:W-:-:S00]  /*9db0*/  BRA `(.L_x_325) ;  /* 0xfffffffc00fc7947 */ /* 0x000fc0000383ffff */
[----:B------:R-:W-:-:S00]  /*9dc0*/  NOP ;  /* 0x0000000000007918 */ /* 0x000fc00000000000 */
        /* <DEDUP_REMOVED lines=11> */
.L_x_326:


//--------------------- .nv.global.init           --------------------------
	.section	.nv.global.init,"aw",@progbits
.nv.global.init:
	.type		$str$22,@object
	.size		$str$22,($str$23 - $str$22)
$str$22:
        /*0000*/ 	.byte	0x6b, 0x5f, 0x74, 0x69, 0x6c, 0x65, 0x5f, 0x63, 0x6f, 0x75, 0x6e, 0x74, 0x20, 0x3e, 0x3d, 0x20
        /*0010*/ 	.byte	0x31, 0x00
	.type		$str$23,@object
	.size		$str$23,(__unnamed_1 - $str$23)
$str$23:
        /*0012*/ 	.byte	0x2f, 0x74, 0x6d, 0x70, 0x2f, 0x63, 0x75, 0x74, 0x6c, 0x61, 0x73, 0x73, 0x5f, 0x73, 0x77, 0x65
        /*0022*/ 	.byte	0x65, 0x70, 0x5f, 0x73, 0x72, 0x63, 0x2f, 0x69, 0x6e, 0x63, 0x6c, 0x75, 0x64, 0x65, 0x2f, 0x63
        /*0032*/ 	.byte	0x75, 0x74, 0x6c, 0x61, 0x73, 0x73, 0x2f, 0x67, 0x65, 0x6d, 0x6d, 0x2f, 0x63, 0x6f, 0x6c, 0x6c
        /*0042*/ 	.byte	0x65, 0x63, 0x74, 0x69, 0x76, 0x65, 0x2f, 0x73, 0x6d, 0x39, 0x30, 0x5f, 0x6d, 0x6d, 0x61, 0x5f
        /*0052*/ 	.byte	0x74, 0x6d, 0x61, 0x5f, 0x67, 0x6d, 0x6d, 0x61, 0x5f, 0x73, 0x73, 0x5f, 0x77, 0x61, 0x72, 0x70
        /*0062*/ 	.byte	0x73, 0x70, 0x65, 0x63, 0x69, 0x61, 0x6c, 0x69, 0x7a, 0x65, 0x64, 0x2e, 0x68, 0x70, 0x70, 0x00
	.type		__unnamed_1,@object
	.size		__unnamed_1,(.L_0 - __unnamed_1)
__unnamed_1:
        /*0072*/ 	.byte	0x76, 0x6f, 0x69, 0x64, 0x20, 0x63, 0x75, 0x74, 0x6c, 0x61, 0x73, 0x73, 0x3a, 0x3a, 0x67, 0x65
        /* <DEDUP_REMOVED lines=172> */
.L_0:


//--------------------- .nv.shared._ZN7cutlass13device_kernelINS_4gemm6kernel13GemmUniversalIN4cute5tupleIJiiiiEEENS1_10collective13CollectiveMmaINS1_34MainloopSm90TmaGmmaWarpSpecializedILi4ENS5_IJNS4_1CILi1EEESB_SB_EEENS1_35KernelTmaWarpSpecializedCooperativeEEENS5_IJNSA_ILi128EEENSA_ILi256EEENSA_ILi64EEEEEEaNS5_IJlSB_lEEEaSJ_NS4_8TiledMMAINS4_8MMA_AtomIJNS4_4SM904GMMA27MMA_64x256x32_S32S8S8_SS_TNEEEENS4_6LayoutINS5_IJNSA_ILi2EEESB_SB_EEENS5_IJSB_NSA_ILi0EEEST_EEEEENS5_IJNS4_10UnderscoreESW_SW_EEEEENS4_13SM90_TMA_LOADENS4_14ComposedLayoutINS4_7SwizzleILi2ELi4ELi3EEENS4_18smem_ptr_flag_bitsILi8EEENSQ_INS5_IJNSA_ILi8EEESH_EEENS5_IJSH_SB_EEEEEEEvNS4_8identityESZ_S19_vS1A_EENS_8epilogue10collective6detail29Sm90TmaWarpSpecializedAdapterINS1D_15DefaultEpilogueIaSJ_SJ_NS1C_6thread17LinearCombinationIaLi1EiiLNS1H_9ScaleType4KindE0ELNS_15FloatRoundStyleE2EaEENS1_15EpilogueDefaultEEEEEvvEEEEvNT_6ParamsE --------------------------
	.section	.nv.shared._ZN7cutlass13device_kernelINS_4gemm6kernel13GemmUniversalIN4cute5tupleIJiiiiEEENS1_10collective13CollectiveMmaINS1_34MainloopSm90TmaGmmaWarpSpecializedILi4ENS5_IJNS4_1CILi1EEESB_SB_EEENS1_35KernelTmaWarpSpecializedCooperativeEEENS5_IJNSA_ILi128EEENSA_ILi256EEENSA_ILi64EEEEEEaNS5_IJlSB_lEEEaSJ_NS4_8TiledMMAINS4_8MMA_AtomIJNS4_4SM904GMMA27MMA_64x256x32_S32S8S8_SS_TNEEEENS4_6LayoutINS5_IJNSA_ILi2EEESB_SB_EEENS5_IJSB_NSA_ILi0EEEST_EEEEENS5_IJNS4_10UnderscoreESW_SW_EEEEENS4_13SM90_TMA_LOADENS4_14ComposedLayoutINS4_7SwizzleILi2ELi4ELi3EEENS4_18smem_ptr_flag_bitsILi8EEENSQ_INS5_IJNSA_ILi8EEESH_EEENS5_IJSH_SB_EEEEEEEvNS4_8identityESZ_S19_vS1A_EENS_8epilogue10collective6detail29Sm90TmaWarpSpecializedAdapterINS1D_15DefaultEpilogueIaSJ_SJ_NS1C_6thread17LinearCombinationIaLi1EiiLNS1H_9ScaleType4KindE0ELNS_15FloatRoundStyleE2EaEENS1_15EpilogueDefaultEEEEEvvEEEEvNT_6ParamsE,"aw",@nobits
	.sectionflags	@""
	.align	16
	.zero		1024


//--------------------- .nv.shared.reserved.0     --------------------------
	.section	.nv.shared.reserved.0,"aw",@nobits
	.weak		__nv_reservedSMEM_offset_0_alias
	.size		__nv_reservedSMEM_offset_0_alias, 0, 0
	.other		__nv_reservedSMEM_offset_0_alias,@"STO_CUDA_RESERVED_SHARED STV_DEFAULT"
__nv_reservedSMEM_offset_0_alias:
	.zero		0


//--------------------- .nv.global                --------------------------
	.section	.nv.global,"aw",@nobits
.nv.global:
	.type		_ZN39_INTERNAL_fe57a8d0_4_k_cu_eb5668bf_47214cute1_E,@object
	.size		_ZN39_INTERNAL_fe57a8d0_4_k_cu_eb5668bf_47214cute1_E,(_ZN39_INTERNAL_fe57a8d0_4_k_cu_eb5668bf_47214cuda3std3__45__cpo6cbeginE - _ZN39_INTERNAL_fe57a8d0_4_k_cu_eb5668bf_47214cute1_E)
_ZN39_INTERNAL_fe57a8d0_4_k_cu_eb5668bf_47214cute1_E:
	.zero		1
	.type		_ZN39_INTERNAL_fe57a8d0_4_k_cu_eb5668bf_47214cuda3std3__45__cpo6cbeginE,@object
	.size		_ZN39_INTERNAL_fe57a8d0_4_k_cu_eb5668bf_47214cuda3std3__45__cpo6cbeginE,(_ZN39_INTERNAL_fe57a8d0_4_k_cu_eb5668bf_47214cuda3std3__48in_placeE - _ZN39_INTERNAL_fe57a8d0_4_k_cu_eb5668bf_47214cuda3std3__45__cpo6cbeginE)
_ZN39_INTERNAL_fe57a8d0_4_k_cu_eb5668bf_47214cuda3std3__45__cpo6cbeginE:
	.zero		1
	.type		_ZN39_INTERNAL_fe57a8d0_4_k_cu_eb5668bf_47214cuda3std3__48in_placeE,@object
	.size		_ZN39_INTERNAL_fe57a8d0_4_k_cu_eb5668bf_47214cuda3std3__48in_placeE,(_ZN39_INTERNAL_fe57a8d0_4_k_cu_eb5668bf_47214cuda3std6ranges3__45__cpo9iter_moveE - _ZN39_INTERNAL_fe57a8d0_4_k_cu_eb5668bf_47214cuda3std3__48in_placeE)
_ZN39_INTERNAL_fe57a8d0_4_k_cu_eb5668bf_47214cuda3std3__48in_placeE:
	.zero		1
	.type		_ZN39_INTERNAL_fe57a8d0_4_k_cu_eb5668bf_47214cuda3std6ranges3__45__cpo9iter_moveE,@object
	.size		_ZN39_INTERNAL_fe57a8d0_4_k_cu_eb5668bf_47214cuda3std6ranges3__45__cpo9iter_moveE,(_ZN39_INTERNAL_fe57a8d0_4_k_cu_eb5668bf_47214cuda3std3__45__cpo5beginE - _ZN39_INTERNAL_fe57a8d0_4_k_cu_eb5668bf_47214cuda3std6ranges3__45__cpo9iter_moveE)
_ZN39_INTERNAL_fe57a8d0_4_k_cu_eb5668bf_47214cuda3std6ranges3__45__cpo9iter_moveE:
	.zero		1
	.type		_ZN39_INTERNAL_fe57a8d0_4_k_cu_eb5668bf_47214cuda3std3__45__cpo5beginE,@object
	.size		_ZN39_INTERNAL_fe57a8d0_4_k_cu_eb5668bf_47214cuda3std3__45__cpo5beginE,(_ZN39_INTERNAL_fe57a8d0_4_k_cu_eb5668bf_47214cuda3std3__441_GLOBAL__N__fe57a8d0_4_k_cu_eb5668bf_47216ignoreE - _ZN39_INTERNAL_fe57a8d0_4_k_cu_eb5668bf_47214cuda3std3__45__cpo5beginE)
_ZN39_INTERNAL_fe57a8d0_4_k_cu_eb5668bf_47214cuda3std3__45__cpo5beginE:
	.zero		1
	.type		_ZN39_INTERNAL_fe57a8d0_4_k_cu_eb5668bf_47214cuda3std3__441_GLOBAL__N__fe57a8d0_4_k_cu_eb5668bf_47216ignoreE,@object
	.size		_ZN39_INTERNAL_fe57a8d0_4_k_cu_eb5668bf_47214cuda3std3__441_GLOBAL__N__fe57a8d0_4_k_cu_eb5668bf_47216ignoreE,(_ZN39_INTERNAL_fe57a8d0_4_k_cu_eb5668bf_47214cute7productE - _ZN39_INTERNAL_fe57a8d0_4_k_cu_eb5668bf_47214cuda3std3__441_GLOBAL__N__fe57a8d0_4_k_cu_eb5668bf_47216ignoreE)
_ZN39_INTERNAL_fe57a8d0_4_k_cu_eb5668bf_47214cuda3std3__441_GLOBAL__N__fe57a8d0_4_k_cu_eb5668bf_47216ignoreE:
	.zero		1
	.type		_ZN39_INTERNAL_fe57a8d0_4_k_cu_eb5668bf_47214cute7productE,@object
	.size		_ZN39_INTERNAL_fe57a8d0_4_k_cu_eb5668bf_47214cute7productE,(_ZN39_INTERNAL_fe57a8d0_4_k_cu_eb5668bf_47214cuda3std3__45__cpo3endE - _ZN39_INTERNAL_fe57a8d0_4_k_cu_eb5668bf_47214cute7productE)
_ZN39_INTERNAL_fe57a8d0_4_k_cu_eb5668bf_47214cute7productE:
	.zero		1
	.type		_ZN39_INTERNAL_fe57a8d0_4_k_cu_eb5668bf_47214cuda3std3__45__cpo3endE,@object
	.size		_ZN39_INTERNAL_fe57a8d0_4_k_cu_eb5668bf_47214cuda3std3__45__cpo3endE,(_ZN39_INTERNAL_fe57a8d0_4_k_cu_eb5668bf_47214cuda3std3__419piecewise_constructE - _ZN39_INTERNAL_fe57a8d0_4_k_cu_eb5668bf_47214cuda3std3__45__cpo3endE)
_ZN39_INTERNAL_fe57a8d0_4_k_cu_eb5668bf_47214cuda3std3__45__cpo3endE:
	.zero		1
	.type		_ZN39_INTERNAL_fe57a8d0_4_k_cu_eb5668bf_47214cuda3std3__419piecewise_constructE,@object
	.size		_ZN39_INTERNAL_fe57a8d0_4_k_cu_eb5668bf_47214cuda3std3__419piecewise_constructE,(_ZN39_INTERNAL_fe57a8d0_4_k_cu_eb5668bf_47214cuda3std3__45__cpo4cendE - _ZN39_INTERNAL_fe57a8d0_4_k_cu_eb5668bf_47214cuda3std3__419piecewise_constructE)
_ZN39_INTERNAL_fe57a8d0_4_k_cu_eb5668bf_47214cuda3std3__419piecewise_constructE:
	.zero		1
	.type		_ZN39_INTERNAL_fe57a8d0_4_k_cu_eb5668bf_47214cuda3std3__45__cpo4cendE,@object
	.size		_ZN39_INTERNAL_fe57a8d0_4_k_cu_eb5668bf_47214cuda3std3__45__cpo4cendE,(_ZN39_INTERNAL_fe57a8d0_4_k_cu_eb5668bf_47214cuda3std6ranges3__45__cpo4swapE - _ZN39_INTERNAL_fe57a8d0_4_k_cu_eb5668bf_47214cuda3std3__45__cpo4cendE)
_ZN39_INTERNAL_fe57a8d0_4_k_cu_eb5668bf_47214cuda3std3__45__cpo4cendE:
	.zero		1
	.type		_ZN39_INTERNAL_fe57a8d0_4_k_cu_eb5668bf_47214cuda3std6ranges3__45__cpo4swapE,@object
	.size		_ZN39_INTERNAL_fe57a8d0_4_k_cu_eb5668bf_47214cuda3std6ranges3__45__cpo4swapE,(.L_8 - _ZN39_INTERNAL_fe57a8d0_4_k_cu_eb5668bf_47214cuda3std6ranges3__45__cpo4swapE)
_ZN39_INTERNAL_fe57a8d0_4_k_cu_eb5668bf_47214cuda3std6ranges3__45__cpo4swapE:
	.zero		1
.L_8:


//--------------------- .nv.constant0._ZN7cutlass13device_kernelINS_4gemm6kernel13GemmUniversalIN4cute5tupleIJiiiiEEENS1_10collective13CollectiveMmaINS1_34MainloopSm90TmaGmmaWarpSpecializedILi4ENS5_IJNS4_1CILi1EEESB_SB_EEENS1_35KernelTmaWarpSpecializedCooperativeEEENS5_IJNSA_ILi128EEENSA_ILi256EEENSA_ILi64EEEEEEaNS5_IJlSB_lEEEaSJ_NS4_8TiledMMAINS4_8MMA_AtomIJNS4_4SM904GMMA27MMA_64x256x32_S32S8S8_SS_TNEEEENS4_6LayoutINS5_IJNSA_ILi2EEESB_SB_EEENS5_IJSB_NSA_ILi0EEEST_EEEEENS5_IJNS4_10UnderscoreESW_SW_EEEEENS4_13SM90_TMA_LOADENS4_14ComposedLayoutINS4_7SwizzleILi2ELi4ELi3EEENS4_18smem_ptr_flag_bitsILi8EEENSQ_INS5_IJNSA_ILi8EEESH_EEENS5_IJSH_SB_EEEEEEEvNS4_8identityESZ_S19_vS1A_EENS_8epilogue10collective6detail29Sm90TmaWarpSpecializedAdapterINS1D_15DefaultEpilogueIaSJ_SJ_NS1C_6thread17LinearCombinationIaLi1EiiLNS1H_9ScaleType4KindE0ELNS_15FloatRoundStyleE2EaEENS1_15EpilogueDefaultEEEEEvvEEEEvNT_6ParamsE --------------------------
	.section	.nv.constant0._ZN7cutlass13device_kernelINS_4gemm6kernel13GemmUniversalIN4cute5tupleIJiiiiEEENS1_10collective13CollectiveMmaINS1_34MainloopSm90TmaGmmaWarpSpecializedILi4ENS5_IJNS4_1CILi1EEESB_SB_EEENS1_35KernelTmaWarpSpecializedCooperativeEEENS5_IJNSA_ILi128EEENSA_ILi256EEENSA_ILi64EEEEEEaNS5_IJlSB_lEEEaSJ_NS4_8TiledMMAINS4_8MMA_AtomIJNS4_4SM904GMMA27MMA_64x256x32_S32S8S8_SS_TNEEEENS4_6LayoutINS5_IJNSA_ILi2EEESB_SB_EEENS5_IJSB_NSA_ILi0EEEST_EEEEENS5_IJNS4_10UnderscoreESW_SW_EEEEENS4_13SM90_TMA_LOADENS4_14ComposedLayoutINS4_7SwizzleILi2ELi4ELi3EEENS4_18smem_ptr_flag_bitsILi8EEENSQ_INS5_IJNSA_ILi8EEESH_EEENS5_IJSH_SB_EEEEEEEvNS4_8identityESZ_S19_vS1A_EENS_8epilogue10collective6detail29Sm90TmaWarpSpecializedAdapterINS1D_15DefaultEpilogueIaSJ_SJ_NS1C_6thread17LinearCombinationIaLi1EiiLNS1H_9ScaleType4KindE0ELNS_15FloatRoundStyleE2EaEENS1_15EpilogueDefaultEEEEEvvEEEEvNT_6ParamsE,"a",@progbits
	.sectionflags	@""
	.align	4
.nv.constant0._ZN7cutlass13device_kernelINS_4gemm6kernel13GemmUniversalIN4cute5tupleIJiiiiEEENS1_10collective13CollectiveMmaINS1_34MainloopSm90TmaGmmaWarpSpecializedILi4ENS5_IJNS4_1CILi1EEESB_SB_EEENS1_35KernelTmaWarpSpecializedCooperativeEEENS5_IJNSA_ILi128EEENSA_ILi256EEENSA_ILi64EEEEEEaNS5_IJlSB_lEEEaSJ_NS4_8TiledMMAINS4_8MMA_AtomIJNS4_4SM904GMMA27MMA_64x256x32_S32S8S8_SS_TNEEEENS4_6LayoutINS5_IJNSA_ILi2EEESB_SB_EEENS5_IJSB_NSA_ILi0EEEST_EEEEENS5_IJNS4_10UnderscoreESW_SW_EEEEENS4_13SM90_TMA_LOADENS4_14ComposedLayoutINS4_7SwizzleILi2ELi4ELi3EEENS4_18smem_ptr_flag_bitsILi8EEENSQ_INS5_IJNSA_ILi8EEESH_EEENS5_IJSH_SB_EEEEEEEvNS4_8identityESZ_S19_vS1A_EENS_8epilogue10collective6detail29Sm90TmaWarpSpecializedAdapterINS1D_15DefaultEpilogueIaSJ_SJ_NS1C_6thread17LinearCombinationIaLi1EiiLNS1H_9ScaleType4KindE0ELNS_15FloatRoundStyleE2EaEENS1_15EpilogueDefaultEEEEEvvEEEEvNT_6ParamsE:
	.zero		1664


//--------------------- SYMBOLS --------------------------

	.type		.nv.reservedSmem.offset0,@object
	.size		.nv.reservedSmem.offset0,0x4
	.type		__assertfail,@function
